//
// Generated by NVIDIA NVVM Compiler
//
// Compiler Build ID: CL-36424714
// Cuda compilation tools, release 13.0, V13.0.88
// Based on NVVM 20.0.0
//

.version 9.0
.target sm_100
.address_size 64

	// .globl	dti_batch_f32

.visible .entry dti_batch_f32(
	.param .u64 .ptr .align 1 dti_batch_f32_param_0,
	.param .u64 .ptr .align 1 dti_batch_f32_param_1,
	.param .u64 .ptr .align 1 dti_batch_f32_param_2,
	.param .u64 .ptr .align 1 dti_batch_f32_param_3,
	.param .u64 .ptr .align 1 dti_batch_f32_param_4,
	.param .u32 dti_batch_f32_param_5,
	.param .u32 dti_batch_f32_param_6,
	.param .u32 dti_batch_f32_param_7,
	.param .u64 .ptr .align 1 dti_batch_f32_param_8
)
{
	.reg .pred 	%p<96>;
	.reg .b32 	%r<236>;
	.reg .b32 	%f<747>;
	.reg .b64 	%rd<130>;

	ld.param.u64 	%rd34, [dti_batch_f32_param_0];
	ld.param.u64 	%rd35, [dti_batch_f32_param_1];
	ld.param.u64 	%rd36, [dti_batch_f32_param_2];
	ld.param.u64 	%rd37, [dti_batch_f32_param_3];
	ld.param.u64 	%rd38, [dti_batch_f32_param_4];
	ld.param.u32 	%r119, [dti_batch_f32_param_5];
	ld.param.u32 	%r120, [dti_batch_f32_param_6];
	ld.param.u32 	%r121, [dti_batch_f32_param_7];
	ld.param.u64 	%rd39, [dti_batch_f32_param_8];
	cvta.to.global.u64 	%rd1, %rd39;
	cvta.to.global.u64 	%rd2, %rd35;
	cvta.to.global.u64 	%rd3, %rd34;
	cvta.to.global.u64 	%rd4, %rd38;
	cvta.to.global.u64 	%rd5, %rd37;
	cvta.to.global.u64 	%rd6, %rd36;
	mov.u32 	%r122, %ctaid.x;
	mov.u32 	%r1, %ntid.x;
	mov.u32 	%r123, %tid.x;
	mad.lo.s32 	%r2, %r122, %r1, %r123;
	setp.ge.s32 	%p2, %r2, %r120;
	@%p2 bra 	$L__BB0_136;
	setp.lt.s32 	%p3, %r121, 1;
	setp.gt.s32 	%p4, %r121, %r119;
	or.pred  	%p1, %p3, %p4;
	setp.ge.s32 	%p5, %r121, %r119;
	mov.u32 	%r124, %nctaid.x;
	mul.lo.s32 	%r3, %r1, %r124;
	@%p5 bra 	$L__BB0_92;
	setp.lt.s32 	%p38, %r119, 1;
	@%p38 bra 	$L__BB0_54;
	add.s32 	%r4, %r121, -1;
	and.b32  	%r5, %r121, 15;
	add.s32 	%r6, %r5, -1;
	and.b32  	%r7, %r121, 7;
	sub.s32 	%r175, %r119, %r121;
	and.b32  	%r8, %r175, 3;
	and.b32  	%r9, %r119, 15;
	and.b32  	%r10, %r119, 7;
	and.b32  	%r11, %r121, 2147483632;
	and.b32  	%r12, %r121, 3;
	sub.s32 	%r13, %r121, %r119;
	and.b32  	%r14, %r175, -4;
	and.b32  	%r15, %r175, 1;
	and.b32  	%r16, %r119, 2147483632;
	and.b32  	%r17, %r119, 3;
	neg.s32 	%r18, %r11;
	mul.wide.s32 	%rd7, %r119, 4;
$L__BB0_4:
	cvt.s64.s32 	%rd8, %r2;
	mul.wide.s32 	%rd101, %r2, 4;
	add.s64 	%rd102, %rd6, %rd101;
	ld.global.nc.u32 	%r20, [%rd102];
	add.s64 	%rd103, %rd5, %rd101;
	ld.global.nc.u32 	%r176, [%rd103];
	add.s64 	%rd104, %rd4, %rd101;
	ld.global.nc.u32 	%r177, [%rd104];
	mul.wide.s32 	%rd105, %r2, %r119;
	shl.b64 	%rd106, %rd105, 2;
	add.s64 	%rd9, %rd1, %rd106;
	min.s32 	%r178, %r20, %r176;
	min.s32 	%r179, %r178, %r177;
	setp.lt.s32 	%p63, %r179, 1;
	or.pred  	%p64, %p63, %p1;
	@%p64 bra 	$L__BB0_5;
	bra.uni 	$L__BB0_52;
$L__BB0_5:
	setp.lt.u32 	%p86, %r119, 16;
	mov.b32 	%r209, 0;
	@%p86 bra 	$L__BB0_41;
	mov.b32 	%r207, 0;
	bra.uni 	$L__BB0_40;
$L__BB0_7:
	.pragma "nounroll";
	mov.b32 	%r181, 2147483647;
	st.global.u32 	[%rd129+-32], %r181;
	st.global.u32 	[%rd129+-28], %r181;
	st.global.u32 	[%rd129+-24], %r181;
	st.global.u32 	[%rd129+-20], %r181;
	st.global.u32 	[%rd129+-16], %r181;
	st.global.u32 	[%rd129+-12], %r181;
	st.global.u32 	[%rd129+-8], %r181;
	st.global.u32 	[%rd129+-4], %r181;
	st.global.u32 	[%rd129], %r181;
	st.global.u32 	[%rd129+4], %r181;
	st.global.u32 	[%rd129+8], %r181;
	st.global.u32 	[%rd129+12], %r181;
	st.global.u32 	[%rd129+16], %r181;
	st.global.u32 	[%rd129+20], %r181;
	st.global.u32 	[%rd129+24], %r181;
	st.global.u32 	[%rd129+28], %r181;
	add.s32 	%r201, %r201, 16;
	add.s64 	%rd129, %rd129, 64;
	setp.ne.s32 	%p66, %r201, 0;
	mov.u32 	%r203, %r11;
	@%p66 bra 	$L__BB0_7;
$L__BB0_8:
	setp.eq.s32 	%p67, %r5, 0;
	@%p67 bra 	$L__BB0_18;
	setp.lt.u32 	%p68, %r6, 7;
	@%p68 bra 	$L__BB0_11;
	mul.wide.u32 	%rd108, %r203, 4;
	add.s64 	%rd109, %rd9, %rd108;
	mov.b32 	%r182, 2147483647;
	st.global.u32 	[%rd109], %r182;
	st.global.u32 	[%rd109+4], %r182;
	st.global.u32 	[%rd109+8], %r182;
	st.global.u32 	[%rd109+12], %r182;
	st.global.u32 	[%rd109+16], %r182;
	st.global.u32 	[%rd109+20], %r182;
	st.global.u32 	[%rd109+24], %r182;
	st.global.u32 	[%rd109+28], %r182;
	add.s32 	%r203, %r203, 8;
$L__BB0_11:
	setp.eq.s32 	%p69, %r7, 0;
	@%p69 bra 	$L__BB0_18;
	add.s32 	%r183, %r7, -1;
	setp.lt.u32 	%p70, %r183, 3;
	@%p70 bra 	$L__BB0_14;
	mul.wide.u32 	%rd110, %r203, 4;
	add.s64 	%rd111, %rd9, %rd110;
	mov.b32 	%r184, 2147483647;
	st.global.u32 	[%rd111], %r184;
	st.global.u32 	[%rd111+4], %r184;
	st.global.u32 	[%rd111+8], %r184;
	st.global.u32 	[%rd111+12], %r184;
	add.s32 	%r203, %r203, 4;
$L__BB0_14:
	setp.eq.s32 	%p71, %r12, 0;
	@%p71 bra 	$L__BB0_18;
	setp.eq.s32 	%p72, %r12, 1;
	mul.wide.u32 	%rd112, %r203, 4;
	add.s64 	%rd12, %rd9, %rd112;
	mov.b32 	%r185, 2147483647;
	st.global.u32 	[%rd12], %r185;
	@%p72 bra 	$L__BB0_18;
	setp.eq.s32 	%p73, %r12, 2;
	mov.b32 	%r186, 2147483647;
	st.global.u32 	[%rd12+4], %r186;
	@%p73 bra 	$L__BB0_18;
	mov.b32 	%r187, 2147483647;
	st.global.u32 	[%rd12+8], %r187;
$L__BB0_18:
	setp.gt.u32 	%p74, %r13, -4;
	cvt.rn.f32.u32 	%f459, %r20;
	add.f32 	%f460, %f459, 0f3F800000;
	mov.f32 	%f461, 0f40000000;
	div.rn.f32 	%f1, %f461, %f460;
	cvt.rn.f32.u32 	%f462, %r176;
	add.f32 	%f463, %f462, 0f3F800000;
	div.rn.f32 	%f2, %f461, %f463;
	cvt.rn.f32.u32 	%f464, %r177;
	add.f32 	%f465, %f464, 0f3F800000;
	div.rn.f32 	%f3, %f461, %f465;
	mov.f32 	%f677, 0f00000000;
	mov.u32 	%r211, %r121;
	mov.f32 	%f678, %f677;
	mov.f32 	%f679, %f677;
	mov.f32 	%f680, %f677;
	mov.f32 	%f681, %f677;
	mov.f32 	%f682, %f677;
	mov.f32 	%f683, %f677;
	mov.f32 	%f684, %f677;
	mov.f32 	%f685, %f677;
	mov.f32 	%f686, %f677;
	mov.f32 	%f687, %f677;
	mov.f32 	%f688, %f677;
	@%p74 bra 	$L__BB0_29;
	mov.b32 	%r206, 0;
	mov.f32 	%f677, 0f00000000;
	mov.u32 	%r211, %r121;
$L__BB0_20:
	.pragma "nounroll";
	mul.wide.u32 	%rd113, %r211, 4;
	add.s64 	%rd13, %rd3, %rd113;
	ld.global.nc.f32 	%f468, [%rd13];
	add.s64 	%rd14, %rd2, %rd113;
	ld.global.nc.f32 	%f469, [%rd14];
	sub.f32 	%f470, %f468, %f688;
	fma.rn.f32 	%f471, %f1, %f470, 0f00000000;
	sub.f32 	%f472, %f471, %f682;
	add.f32 	%f16, %f688, %f472;
	sub.f32 	%f473, %f16, %f688;
	sub.f32 	%f17, %f473, %f472;
	sub.f32 	%f474, %f16, %f687;
	fma.rn.f32 	%f475, %f2, %f474, 0f00000000;
	sub.f32 	%f476, %f475, %f681;
	add.f32 	%f18, %f687, %f476;
	sub.f32 	%f477, %f18, %f687;
	sub.f32 	%f19, %f477, %f476;
	sub.f32 	%f478, %f18, %f686;
	fma.rn.f32 	%f479, %f3, %f478, 0f00000000;
	sub.f32 	%f480, %f479, %f680;
	add.f32 	%f20, %f686, %f480;
	sub.f32 	%f481, %f20, %f686;
	sub.f32 	%f21, %f481, %f480;
	sub.f32 	%f482, %f469, %f685;
	fma.rn.f32 	%f483, %f1, %f482, 0f00000000;
	sub.f32 	%f484, %f483, %f679;
	add.f32 	%f22, %f685, %f484;
	sub.f32 	%f485, %f22, %f685;
	sub.f32 	%f23, %f485, %f484;
	sub.f32 	%f486, %f22, %f684;
	fma.rn.f32 	%f487, %f2, %f486, 0f00000000;
	sub.f32 	%f488, %f487, %f678;
	add.f32 	%f24, %f684, %f488;
	sub.f32 	%f489, %f24, %f684;
	sub.f32 	%f25, %f489, %f488;
	sub.f32 	%f490, %f24, %f683;
	fma.rn.f32 	%f491, %f3, %f490, 0f00000000;
	sub.f32 	%f492, %f491, %f677;
	add.f32 	%f26, %f683, %f492;
	sub.f32 	%f493, %f26, %f683;
	sub.f32 	%f27, %f493, %f492;
	setp.equ.f32 	%p75, %f26, 0f00000000;
	mov.f32 	%f673, 0f00000000;
	@%p75 bra 	$L__BB0_22;
	div.rn.f32 	%f494, %f20, %f26;
	mul.f32 	%f673, %f494, 0f42C80000;
$L__BB0_22:
	mul.wide.u32 	%rd114, %r211, 4;
	add.s64 	%rd15, %rd9, %rd114;
	st.global.f32 	[%rd15], %f673;
	ld.global.nc.f32 	%f496, [%rd13+4];
	ld.global.nc.f32 	%f497, [%rd14+4];
	sub.f32 	%f498, %f496, %f16;
	fma.rn.f32 	%f499, %f1, %f498, 0f00000000;
	sub.f32 	%f500, %f499, %f17;
	add.f32 	%f30, %f16, %f500;
	sub.f32 	%f501, %f30, %f16;
	sub.f32 	%f31, %f501, %f500;
	sub.f32 	%f502, %f30, %f18;
	fma.rn.f32 	%f503, %f2, %f502, 0f00000000;
	sub.f32 	%f504, %f503, %f19;
	add.f32 	%f32, %f18, %f504;
	sub.f32 	%f505, %f32, %f18;
	sub.f32 	%f33, %f505, %f504;
	sub.f32 	%f506, %f32, %f20;
	fma.rn.f32 	%f507, %f3, %f506, 0f00000000;
	sub.f32 	%f508, %f507, %f21;
	add.f32 	%f34, %f20, %f508;
	sub.f32 	%f509, %f34, %f20;
	sub.f32 	%f35, %f509, %f508;
	sub.f32 	%f510, %f497, %f22;
	fma.rn.f32 	%f511, %f1, %f510, 0f00000000;
	sub.f32 	%f512, %f511, %f23;
	add.f32 	%f36, %f22, %f512;
	sub.f32 	%f513, %f36, %f22;
	sub.f32 	%f37, %f513, %f512;
	sub.f32 	%f514, %f36, %f24;
	fma.rn.f32 	%f515, %f2, %f514, 0f00000000;
	sub.f32 	%f516, %f515, %f25;
	add.f32 	%f38, %f24, %f516;
	sub.f32 	%f517, %f38, %f24;
	sub.f32 	%f39, %f517, %f516;
	sub.f32 	%f518, %f38, %f26;
	fma.rn.f32 	%f519, %f3, %f518, 0f00000000;
	sub.f32 	%f520, %f519, %f27;
	add.f32 	%f40, %f26, %f520;
	sub.f32 	%f521, %f40, %f26;
	sub.f32 	%f41, %f521, %f520;
	setp.equ.f32 	%p76, %f40, 0f00000000;
	mov.f32 	%f674, 0f00000000;
	@%p76 bra 	$L__BB0_24;
	div.rn.f32 	%f522, %f34, %f40;
	mul.f32 	%f674, %f522, 0f42C80000;
$L__BB0_24:
	st.global.f32 	[%rd15+4], %f674;
	ld.global.nc.f32 	%f524, [%rd13+8];
	ld.global.nc.f32 	%f525, [%rd14+8];
	sub.f32 	%f526, %f524, %f30;
	fma.rn.f32 	%f527, %f1, %f526, 0f00000000;
	sub.f32 	%f528, %f527, %f31;
	add.f32 	%f44, %f30, %f528;
	sub.f32 	%f529, %f44, %f30;
	sub.f32 	%f45, %f529, %f528;
	sub.f32 	%f530, %f44, %f32;
	fma.rn.f32 	%f531, %f2, %f530, 0f00000000;
	sub.f32 	%f532, %f531, %f33;
	add.f32 	%f46, %f32, %f532;
	sub.f32 	%f533, %f46, %f32;
	sub.f32 	%f47, %f533, %f532;
	sub.f32 	%f534, %f46, %f34;
	fma.rn.f32 	%f535, %f3, %f534, 0f00000000;
	sub.f32 	%f536, %f535, %f35;
	add.f32 	%f48, %f34, %f536;
	sub.f32 	%f537, %f48, %f34;
	sub.f32 	%f49, %f537, %f536;
	sub.f32 	%f538, %f525, %f36;
	fma.rn.f32 	%f539, %f1, %f538, 0f00000000;
	sub.f32 	%f540, %f539, %f37;
	add.f32 	%f50, %f36, %f540;
	sub.f32 	%f541, %f50, %f36;
	sub.f32 	%f51, %f541, %f540;
	sub.f32 	%f542, %f50, %f38;
	fma.rn.f32 	%f543, %f2, %f542, 0f00000000;
	sub.f32 	%f544, %f543, %f39;
	add.f32 	%f52, %f38, %f544;
	sub.f32 	%f545, %f52, %f38;
	sub.f32 	%f53, %f545, %f544;
	sub.f32 	%f546, %f52, %f40;
	fma.rn.f32 	%f547, %f3, %f546, 0f00000000;
	sub.f32 	%f548, %f547, %f41;
	add.f32 	%f54, %f40, %f548;
	sub.f32 	%f549, %f54, %f40;
	sub.f32 	%f55, %f549, %f548;
	setp.equ.f32 	%p77, %f54, 0f00000000;
	mov.f32 	%f675, 0f00000000;
	@%p77 bra 	$L__BB0_26;
	div.rn.f32 	%f550, %f48, %f54;
	mul.f32 	%f675, %f550, 0f42C80000;
$L__BB0_26:
	st.global.f32 	[%rd15+8], %f675;
	ld.global.nc.f32 	%f552, [%rd13+12];
	ld.global.nc.f32 	%f553, [%rd14+12];
	sub.f32 	%f554, %f552, %f44;
	fma.rn.f32 	%f555, %f1, %f554, 0f00000000;
	sub.f32 	%f556, %f555, %f45;
	add.f32 	%f688, %f44, %f556;
	sub.f32 	%f557, %f688, %f44;
	sub.f32 	%f682, %f557, %f556;
	sub.f32 	%f558, %f688, %f46;
	fma.rn.f32 	%f559, %f2, %f558, 0f00000000;
	sub.f32 	%f560, %f559, %f47;
	add.f32 	%f687, %f46, %f560;
	sub.f32 	%f561, %f687, %f46;
	sub.f32 	%f681, %f561, %f560;
	sub.f32 	%f562, %f687, %f48;
	fma.rn.f32 	%f563, %f3, %f562, 0f00000000;
	sub.f32 	%f564, %f563, %f49;
	add.f32 	%f686, %f48, %f564;
	sub.f32 	%f565, %f686, %f48;
	sub.f32 	%f680, %f565, %f564;
	sub.f32 	%f566, %f553, %f50;
	fma.rn.f32 	%f567, %f1, %f566, 0f00000000;
	sub.f32 	%f568, %f567, %f51;
	add.f32 	%f685, %f50, %f568;
	sub.f32 	%f569, %f685, %f50;
	sub.f32 	%f679, %f569, %f568;
	sub.f32 	%f570, %f685, %f52;
	fma.rn.f32 	%f571, %f2, %f570, 0f00000000;
	sub.f32 	%f572, %f571, %f53;
	add.f32 	%f684, %f52, %f572;
	sub.f32 	%f573, %f684, %f52;
	sub.f32 	%f678, %f573, %f572;
	sub.f32 	%f574, %f684, %f54;
	fma.rn.f32 	%f575, %f3, %f574, 0f00000000;
	sub.f32 	%f576, %f575, %f55;
	add.f32 	%f683, %f54, %f576;
	sub.f32 	%f577, %f683, %f54;
	sub.f32 	%f677, %f577, %f576;
	setp.equ.f32 	%p78, %f683, 0f00000000;
	mov.f32 	%f676, 0f00000000;
	@%p78 bra 	$L__BB0_28;
	div.rn.f32 	%f578, %f686, %f683;
	mul.f32 	%f676, %f578, 0f42C80000;
$L__BB0_28:
	st.global.f32 	[%rd15+12], %f676;
	add.s32 	%r211, %r211, 4;
	add.s32 	%r206, %r206, 4;
	setp.eq.s32 	%p79, %r206, %r14;
	@%p79 bra 	$L__BB0_29;
	bra.uni 	$L__BB0_20;
$L__BB0_29:
	setp.eq.s32 	%p80, %r8, 0;
	@%p80 bra 	$L__BB0_51;
	setp.eq.s32 	%p81, %r8, 1;
	@%p81 bra 	$L__BB0_36;
	mul.wide.u32 	%rd115, %r211, 4;
	add.s64 	%rd17, %rd3, %rd115;
	ld.global.nc.f32 	%f580, [%rd17];
	add.s64 	%rd18, %rd2, %rd115;
	ld.global.nc.f32 	%f581, [%rd18];
	sub.f32 	%f582, %f580, %f688;
	fma.rn.f32 	%f583, %f1, %f582, 0f00000000;
	sub.f32 	%f584, %f583, %f682;
	add.f32 	%f84, %f688, %f584;
	sub.f32 	%f585, %f84, %f688;
	sub.f32 	%f85, %f585, %f584;
	sub.f32 	%f586, %f84, %f687;
	fma.rn.f32 	%f587, %f2, %f586, 0f00000000;
	sub.f32 	%f588, %f587, %f681;
	add.f32 	%f86, %f687, %f588;
	sub.f32 	%f589, %f86, %f687;
	sub.f32 	%f87, %f589, %f588;
	sub.f32 	%f590, %f86, %f686;
	fma.rn.f32 	%f591, %f3, %f590, 0f00000000;
	sub.f32 	%f592, %f591, %f680;
	add.f32 	%f88, %f686, %f592;
	sub.f32 	%f593, %f88, %f686;
	sub.f32 	%f89, %f593, %f592;
	sub.f32 	%f594, %f581, %f685;
	fma.rn.f32 	%f595, %f1, %f594, 0f00000000;
	sub.f32 	%f596, %f595, %f679;
	add.f32 	%f90, %f685, %f596;
	sub.f32 	%f597, %f90, %f685;
	sub.f32 	%f91, %f597, %f596;
	sub.f32 	%f598, %f90, %f684;
	fma.rn.f32 	%f599, %f2, %f598, 0f00000000;
	sub.f32 	%f600, %f599, %f678;
	add.f32 	%f92, %f684, %f600;
	sub.f32 	%f601, %f92, %f684;
	sub.f32 	%f93, %f601, %f600;
	sub.f32 	%f602, %f92, %f683;
	fma.rn.f32 	%f603, %f3, %f602, 0f00000000;
	sub.f32 	%f604, %f603, %f677;
	add.f32 	%f94, %f683, %f604;
	sub.f32 	%f605, %f94, %f683;
	sub.f32 	%f95, %f605, %f604;
	setp.equ.f32 	%p82, %f94, 0f00000000;
	mov.f32 	%f689, 0f00000000;
	@%p82 bra 	$L__BB0_33;
	div.rn.f32 	%f606, %f88, %f94;
	mul.f32 	%f689, %f606, 0f42C80000;
$L__BB0_33:
	mul.wide.u32 	%rd116, %r211, 4;
	add.s64 	%rd19, %rd9, %rd116;
	st.global.f32 	[%rd19], %f689;
	ld.global.nc.f32 	%f608, [%rd17+4];
	ld.global.nc.f32 	%f609, [%rd18+4];
	sub.f32 	%f610, %f608, %f84;
	fma.rn.f32 	%f611, %f1, %f610, 0f00000000;
	sub.f32 	%f612, %f611, %f85;
	add.f32 	%f688, %f84, %f612;
	sub.f32 	%f613, %f688, %f84;
	sub.f32 	%f682, %f613, %f612;
	sub.f32 	%f614, %f688, %f86;
	fma.rn.f32 	%f615, %f2, %f614, 0f00000000;
	sub.f32 	%f616, %f615, %f87;
	add.f32 	%f687, %f86, %f616;
	sub.f32 	%f617, %f687, %f86;
	sub.f32 	%f681, %f617, %f616;
	sub.f32 	%f618, %f687, %f88;
	fma.rn.f32 	%f619, %f3, %f618, 0f00000000;
	sub.f32 	%f620, %f619, %f89;
	add.f32 	%f686, %f88, %f620;
	sub.f32 	%f621, %f686, %f88;
	sub.f32 	%f680, %f621, %f620;
	sub.f32 	%f622, %f609, %f90;
	fma.rn.f32 	%f623, %f1, %f622, 0f00000000;
	sub.f32 	%f624, %f623, %f91;
	add.f32 	%f685, %f90, %f624;
	sub.f32 	%f625, %f685, %f90;
	sub.f32 	%f679, %f625, %f624;
	sub.f32 	%f626, %f685, %f92;
	fma.rn.f32 	%f627, %f2, %f626, 0f00000000;
	sub.f32 	%f628, %f627, %f93;
	add.f32 	%f684, %f92, %f628;
	sub.f32 	%f629, %f684, %f92;
	sub.f32 	%f678, %f629, %f628;
	sub.f32 	%f630, %f684, %f94;
	fma.rn.f32 	%f631, %f3, %f630, 0f00000000;
	sub.f32 	%f632, %f631, %f95;
	add.f32 	%f683, %f94, %f632;
	sub.f32 	%f633, %f683, %f94;
	sub.f32 	%f677, %f633, %f632;
	setp.equ.f32 	%p83, %f683, 0f00000000;
	mov.f32 	%f690, 0f00000000;
	@%p83 bra 	$L__BB0_35;
	div.rn.f32 	%f634, %f686, %f683;
	mul.f32 	%f690, %f634, 0f42C80000;
$L__BB0_35:
	st.global.f32 	[%rd19+4], %f690;
	add.s32 	%r211, %r211, 2;
$L__BB0_36:
	setp.eq.s32 	%p84, %r15, 0;
	@%p84 bra 	$L__BB0_51;
	mul.wide.u32 	%rd117, %r211, 4;
	add.s64 	%rd118, %rd3, %rd117;
	ld.global.nc.f32 	%f636, [%rd118];
	add.s64 	%rd119, %rd2, %rd117;
	ld.global.nc.f32 	%f637, [%rd119];
	sub.f32 	%f638, %f636, %f688;
	fma.rn.f32 	%f639, %f1, %f638, 0f00000000;
	sub.f32 	%f640, %f639, %f682;
	add.f32 	%f641, %f688, %f640;
	sub.f32 	%f642, %f641, %f687;
	fma.rn.f32 	%f643, %f2, %f642, 0f00000000;
	sub.f32 	%f644, %f643, %f681;
	add.f32 	%f645, %f687, %f644;
	sub.f32 	%f646, %f645, %f686;
	fma.rn.f32 	%f647, %f3, %f646, 0f00000000;
	sub.f32 	%f648, %f647, %f680;
	add.f32 	%f124, %f686, %f648;
	sub.f32 	%f649, %f637, %f685;
	fma.rn.f32 	%f650, %f1, %f649, 0f00000000;
	sub.f32 	%f651, %f650, %f679;
	add.f32 	%f652, %f685, %f651;
	sub.f32 	%f653, %f652, %f684;
	fma.rn.f32 	%f654, %f2, %f653, 0f00000000;
	sub.f32 	%f655, %f654, %f678;
	add.f32 	%f656, %f684, %f655;
	sub.f32 	%f657, %f656, %f683;
	fma.rn.f32 	%f658, %f3, %f657, 0f00000000;
	sub.f32 	%f659, %f658, %f677;
	add.f32 	%f125, %f683, %f659;
	setp.equ.f32 	%p85, %f125, 0f00000000;
	mov.f32 	%f703, 0f00000000;
	@%p85 bra 	$L__BB0_39;
	div.rn.f32 	%f660, %f124, %f125;
	mul.f32 	%f703, %f660, 0f42C80000;
$L__BB0_39:
	add.s64 	%rd121, %rd9, %rd117;
	st.global.f32 	[%rd121], %f703;
	bra.uni 	$L__BB0_51;
$L__BB0_40:
	.pragma "nounroll";
	mul.wide.u32 	%rd122, %r207, 4;
	add.s64 	%rd123, %rd9, %rd122;
	mov.b32 	%r191, 2147483647;
	st.global.u32 	[%rd123], %r191;
	st.global.u32 	[%rd123+4], %r191;
	st.global.u32 	[%rd123+8], %r191;
	st.global.u32 	[%rd123+12], %r191;
	st.global.u32 	[%rd123+16], %r191;
	st.global.u32 	[%rd123+20], %r191;
	st.global.u32 	[%rd123+24], %r191;
	st.global.u32 	[%rd123+28], %r191;
	st.global.u32 	[%rd123+32], %r191;
	st.global.u32 	[%rd123+36], %r191;
	st.global.u32 	[%rd123+40], %r191;
	st.global.u32 	[%rd123+44], %r191;
	st.global.u32 	[%rd123+48], %r191;
	st.global.u32 	[%rd123+52], %r191;
	st.global.u32 	[%rd123+56], %r191;
	st.global.u32 	[%rd123+60], %r191;
	add.s32 	%r207, %r207, 16;
	setp.eq.s32 	%p87, %r207, %r16;
	mov.u32 	%r209, %r16;
	@%p87 bra 	$L__BB0_41;
	bra.uni 	$L__BB0_40;
$L__BB0_41:
	setp.eq.s32 	%p88, %r9, 0;
	@%p88 bra 	$L__BB0_51;
	add.s32 	%r192, %r9, -1;
	setp.lt.u32 	%p89, %r192, 7;
	@%p89 bra 	$L__BB0_44;
	mul.wide.u32 	%rd124, %r209, 4;
	add.s64 	%rd125, %rd9, %rd124;
	mov.b32 	%r193, 2147483647;
	st.global.u32 	[%rd125], %r193;
	st.global.u32 	[%rd125+4], %r193;
	st.global.u32 	[%rd125+8], %r193;
	st.global.u32 	[%rd125+12], %r193;
	st.global.u32 	[%rd125+16], %r193;
	st.global.u32 	[%rd125+20], %r193;
	st.global.u32 	[%rd125+24], %r193;
	st.global.u32 	[%rd125+28], %r193;
	add.s32 	%r209, %r209, 8;
$L__BB0_44:
	setp.eq.s32 	%p90, %r10, 0;
	@%p90 bra 	$L__BB0_51;
	add.s32 	%r194, %r10, -1;
	setp.lt.u32 	%p91, %r194, 3;
	@%p91 bra 	$L__BB0_47;
	mul.wide.u32 	%rd126, %r209, 4;
	add.s64 	%rd127, %rd9, %rd126;
	mov.b32 	%r195, 2147483647;
	st.global.u32 	[%rd127], %r195;
	st.global.u32 	[%rd127+4], %r195;
	st.global.u32 	[%rd127+8], %r195;
	st.global.u32 	[%rd127+12], %r195;
	add.s32 	%r209, %r209, 4;
$L__BB0_47:
	setp.eq.s32 	%p92, %r17, 0;
	@%p92 bra 	$L__BB0_51;
	setp.eq.s32 	%p93, %r17, 1;
	mul.wide.u32 	%rd128, %r209, 4;
	add.s64 	%rd16, %rd9, %rd128;
	mov.b32 	%r196, 2147483647;
	st.global.u32 	[%rd16], %r196;
	@%p93 bra 	$L__BB0_51;
	setp.eq.s32 	%p94, %r17, 2;
	mov.b32 	%r197, 2147483647;
	st.global.u32 	[%rd16+4], %r197;
	@%p94 bra 	$L__BB0_51;
	mov.b32 	%r198, 2147483647;
	st.global.u32 	[%rd16+8], %r198;
$L__BB0_51:
	cvt.u32.u64 	%r199, %rd8;
	add.s32 	%r2, %r199, %r3;
	setp.lt.s32 	%p95, %r2, %r120;
	@%p95 bra 	$L__BB0_4;
	bra.uni 	$L__BB0_136;
$L__BB0_52:
	setp.lt.u32 	%p65, %r4, 15;
	mov.b32 	%r203, 0;
	@%p65 bra 	$L__BB0_8;
	mad.lo.s64 	%rd107, %rd7, %rd8, %rd1;
	add.s64 	%rd129, %rd107, 32;
	mov.u32 	%r201, %r18;
	bra.uni 	$L__BB0_7;
$L__BB0_54:
	add.s32 	%r45, %r121, -1;
	and.b32  	%r46, %r121, 15;
	add.s32 	%r47, %r46, -1;
	and.b32  	%r48, %r121, 7;
	add.s32 	%r49, %r48, -1;
	sub.s32 	%r161, %r119, %r121;
	and.b32  	%r50, %r161, 3;
	and.b32  	%r51, %r121, 2147483632;
	and.b32  	%r52, %r121, 3;
	sub.s32 	%r53, %r121, %r119;
	and.b32  	%r54, %r161, -4;
	and.b32  	%r55, %r161, 1;
$L__BB0_55:
	mul.wide.s32 	%rd80, %r2, 4;
	add.s64 	%rd81, %rd6, %rd80;
	ld.global.nc.u32 	%r57, [%rd81];
	add.s64 	%rd82, %rd5, %rd80;
	ld.global.nc.u32 	%r162, [%rd82];
	add.s64 	%rd83, %rd4, %rd80;
	ld.global.nc.u32 	%r163, [%rd83];
	mul.wide.s32 	%rd21, %r2, %r119;
	min.s32 	%r164, %r57, %r162;
	min.s32 	%r165, %r164, %r163;
	setp.lt.s32 	%p39, %r165, 1;
	or.pred  	%p40, %p39, %p1;
	@%p40 bra 	$L__BB0_56;
	bra.uni 	$L__BB0_90;
$L__BB0_56:
	add.s32 	%r2, %r2, %r3;
	setp.lt.s32 	%p62, %r2, %r120;
	@%p62 bra 	$L__BB0_55;
	bra.uni 	$L__BB0_136;
$L__BB0_57:
	.pragma "nounroll";
	mul.wide.u32 	%rd85, %r214, 4;
	add.s64 	%rd86, %rd29, %rd85;
	mov.b32 	%r168, 2147483647;
	st.global.u32 	[%rd86], %r168;
	st.global.u32 	[%rd86+4], %r168;
	st.global.u32 	[%rd86+8], %r168;
	st.global.u32 	[%rd86+12], %r168;
	st.global.u32 	[%rd86+16], %r168;
	st.global.u32 	[%rd86+20], %r168;
	st.global.u32 	[%rd86+24], %r168;
	st.global.u32 	[%rd86+28], %r168;
	st.global.u32 	[%rd86+32], %r168;
	st.global.u32 	[%rd86+36], %r168;
	st.global.u32 	[%rd86+40], %r168;
	st.global.u32 	[%rd86+44], %r168;
	st.global.u32 	[%rd86+48], %r168;
	st.global.u32 	[%rd86+52], %r168;
	st.global.u32 	[%rd86+56], %r168;
	st.global.u32 	[%rd86+60], %r168;
	add.s32 	%r214, %r214, 16;
	setp.ne.s32 	%p42, %r214, %r51;
	mov.u32 	%r216, %r51;
	@%p42 bra 	$L__BB0_57;
$L__BB0_58:
	setp.eq.s32 	%p43, %r46, 0;
	@%p43 bra 	$L__BB0_68;
	setp.lt.u32 	%p44, %r47, 7;
	@%p44 bra 	$L__BB0_61;
	mul.wide.u32 	%rd87, %r216, 4;
	add.s64 	%rd88, %rd29, %rd87;
	mov.b32 	%r169, 2147483647;
	st.global.u32 	[%rd88], %r169;
	st.global.u32 	[%rd88+4], %r169;
	st.global.u32 	[%rd88+8], %r169;
	st.global.u32 	[%rd88+12], %r169;
	st.global.u32 	[%rd88+16], %r169;
	st.global.u32 	[%rd88+20], %r169;
	st.global.u32 	[%rd88+24], %r169;
	st.global.u32 	[%rd88+28], %r169;
	add.s32 	%r216, %r216, 8;
$L__BB0_61:
	setp.eq.s32 	%p45, %r48, 0;
	@%p45 bra 	$L__BB0_68;
	setp.lt.u32 	%p46, %r49, 3;
	@%p46 bra 	$L__BB0_64;
	mul.wide.u32 	%rd89, %r216, 4;
	add.s64 	%rd90, %rd29, %rd89;
	mov.b32 	%r170, 2147483647;
	st.global.u32 	[%rd90], %r170;
	st.global.u32 	[%rd90+4], %r170;
	st.global.u32 	[%rd90+8], %r170;
	st.global.u32 	[%rd90+12], %r170;
	add.s32 	%r216, %r216, 4;
$L__BB0_64:
	setp.eq.s32 	%p47, %r52, 0;
	@%p47 bra 	$L__BB0_68;
	setp.eq.s32 	%p48, %r52, 1;
	mul.wide.u32 	%rd91, %r216, 4;
	add.s64 	%rd22, %rd29, %rd91;
	mov.b32 	%r171, 2147483647;
	st.global.u32 	[%rd22], %r171;
	@%p48 bra 	$L__BB0_68;
	setp.eq.s32 	%p49, %r52, 2;
	mov.b32 	%r172, 2147483647;
	st.global.u32 	[%rd22+4], %r172;
	@%p49 bra 	$L__BB0_68;
	mov.b32 	%r173, 2147483647;
	st.global.u32 	[%rd22+8], %r173;
$L__BB0_68:
	setp.gt.u32 	%p50, %r53, -4;
	cvt.rn.f32.u32 	%f256, %r57;
	add.f32 	%f257, %f256, 0f3F800000;
	mov.f32 	%f258, 0f40000000;
	div.rn.f32 	%f128, %f258, %f257;
	cvt.rn.f32.u32 	%f259, %r162;
	add.f32 	%f260, %f259, 0f3F800000;
	div.rn.f32 	%f129, %f258, %f260;
	cvt.rn.f32.u32 	%f261, %r163;
	add.f32 	%f262, %f261, 0f3F800000;
	div.rn.f32 	%f130, %f258, %f262;
	mov.f32 	%f720, 0f00000000;
	mov.u32 	%r220, %r121;
	mov.f32 	%f721, %f720;
	mov.f32 	%f722, %f720;
	mov.f32 	%f723, %f720;
	mov.f32 	%f724, %f720;
	mov.f32 	%f725, %f720;
	mov.f32 	%f726, %f720;
	mov.f32 	%f727, %f720;
	mov.f32 	%f728, %f720;
	mov.f32 	%f729, %f720;
	mov.f32 	%f730, %f720;
	mov.f32 	%f731, %f720;
	@%p50 bra 	$L__BB0_79;
	mov.b32 	%r219, 0;
	mov.f32 	%f720, 0f00000000;
	mov.u32 	%r220, %r121;
$L__BB0_70:
	.pragma "nounroll";
	mul.wide.u32 	%rd92, %r220, 4;
	add.s64 	%rd23, %rd3, %rd92;
	ld.global.nc.f32 	%f265, [%rd23];
	add.s64 	%rd24, %rd2, %rd92;
	ld.global.nc.f32 	%f266, [%rd24];
	sub.f32 	%f267, %f265, %f731;
	fma.rn.f32 	%f268, %f128, %f267, 0f00000000;
	sub.f32 	%f269, %f268, %f725;
	add.f32 	%f143, %f731, %f269;
	sub.f32 	%f270, %f143, %f731;
	sub.f32 	%f144, %f270, %f269;
	sub.f32 	%f271, %f143, %f730;
	fma.rn.f32 	%f272, %f129, %f271, 0f00000000;
	sub.f32 	%f273, %f272, %f724;
	add.f32 	%f145, %f730, %f273;
	sub.f32 	%f274, %f145, %f730;
	sub.f32 	%f146, %f274, %f273;
	sub.f32 	%f275, %f145, %f729;
	fma.rn.f32 	%f276, %f130, %f275, 0f00000000;
	sub.f32 	%f277, %f276, %f723;
	add.f32 	%f147, %f729, %f277;
	sub.f32 	%f278, %f147, %f729;
	sub.f32 	%f148, %f278, %f277;
	sub.f32 	%f279, %f266, %f728;
	fma.rn.f32 	%f280, %f128, %f279, 0f00000000;
	sub.f32 	%f281, %f280, %f722;
	add.f32 	%f149, %f728, %f281;
	sub.f32 	%f282, %f149, %f728;
	sub.f32 	%f150, %f282, %f281;
	sub.f32 	%f283, %f149, %f727;
	fma.rn.f32 	%f284, %f129, %f283, 0f00000000;
	sub.f32 	%f285, %f284, %f721;
	add.f32 	%f151, %f727, %f285;
	sub.f32 	%f286, %f151, %f727;
	sub.f32 	%f152, %f286, %f285;
	sub.f32 	%f287, %f151, %f726;
	fma.rn.f32 	%f288, %f130, %f287, 0f00000000;
	sub.f32 	%f289, %f288, %f720;
	add.f32 	%f153, %f726, %f289;
	sub.f32 	%f290, %f153, %f726;
	sub.f32 	%f154, %f290, %f289;
	setp.equ.f32 	%p51, %f153, 0f00000000;
	mov.f32 	%f716, 0f00000000;
	@%p51 bra 	$L__BB0_72;
	div.rn.f32 	%f291, %f147, %f153;
	mul.f32 	%f716, %f291, 0f42C80000;
$L__BB0_72:
	mul.wide.u32 	%rd93, %r220, 4;
	add.s64 	%rd25, %rd29, %rd93;
	st.global.f32 	[%rd25], %f716;
	ld.global.nc.f32 	%f293, [%rd23+4];
	ld.global.nc.f32 	%f294, [%rd24+4];
	sub.f32 	%f295, %f293, %f143;
	fma.rn.f32 	%f296, %f128, %f295, 0f00000000;
	sub.f32 	%f297, %f296, %f144;
	add.f32 	%f157, %f143, %f297;
	sub.f32 	%f298, %f157, %f143;
	sub.f32 	%f158, %f298, %f297;
	sub.f32 	%f299, %f157, %f145;
	fma.rn.f32 	%f300, %f129, %f299, 0f00000000;
	sub.f32 	%f301, %f300, %f146;
	add.f32 	%f159, %f145, %f301;
	sub.f32 	%f302, %f159, %f145;
	sub.f32 	%f160, %f302, %f301;
	sub.f32 	%f303, %f159, %f147;
	fma.rn.f32 	%f304, %f130, %f303, 0f00000000;
	sub.f32 	%f305, %f304, %f148;
	add.f32 	%f161, %f147, %f305;
	sub.f32 	%f306, %f161, %f147;
	sub.f32 	%f162, %f306, %f305;
	sub.f32 	%f307, %f294, %f149;
	fma.rn.f32 	%f308, %f128, %f307, 0f00000000;
	sub.f32 	%f309, %f308, %f150;
	add.f32 	%f163, %f149, %f309;
	sub.f32 	%f310, %f163, %f149;
	sub.f32 	%f164, %f310, %f309;
	sub.f32 	%f311, %f163, %f151;
	fma.rn.f32 	%f312, %f129, %f311, 0f00000000;
	sub.f32 	%f313, %f312, %f152;
	add.f32 	%f165, %f151, %f313;
	sub.f32 	%f314, %f165, %f151;
	sub.f32 	%f166, %f314, %f313;
	sub.f32 	%f315, %f165, %f153;
	fma.rn.f32 	%f316, %f130, %f315, 0f00000000;
	sub.f32 	%f317, %f316, %f154;
	add.f32 	%f167, %f153, %f317;
	sub.f32 	%f318, %f167, %f153;
	sub.f32 	%f168, %f318, %f317;
	setp.equ.f32 	%p52, %f167, 0f00000000;
	mov.f32 	%f717, 0f00000000;
	@%p52 bra 	$L__BB0_74;
	div.rn.f32 	%f319, %f161, %f167;
	mul.f32 	%f717, %f319, 0f42C80000;
$L__BB0_74:
	st.global.f32 	[%rd25+4], %f717;
	ld.global.nc.f32 	%f321, [%rd23+8];
	ld.global.nc.f32 	%f322, [%rd24+8];
	sub.f32 	%f323, %f321, %f157;
	fma.rn.f32 	%f324, %f128, %f323, 0f00000000;
	sub.f32 	%f325, %f324, %f158;
	add.f32 	%f171, %f157, %f325;
	sub.f32 	%f326, %f171, %f157;
	sub.f32 	%f172, %f326, %f325;
	sub.f32 	%f327, %f171, %f159;
	fma.rn.f32 	%f328, %f129, %f327, 0f00000000;
	sub.f32 	%f329, %f328, %f160;
	add.f32 	%f173, %f159, %f329;
	sub.f32 	%f330, %f173, %f159;
	sub.f32 	%f174, %f330, %f329;
	sub.f32 	%f331, %f173, %f161;
	fma.rn.f32 	%f332, %f130, %f331, 0f00000000;
	sub.f32 	%f333, %f332, %f162;
	add.f32 	%f175, %f161, %f333;
	sub.f32 	%f334, %f175, %f161;
	sub.f32 	%f176, %f334, %f333;
	sub.f32 	%f335, %f322, %f163;
	fma.rn.f32 	%f336, %f128, %f335, 0f00000000;
	sub.f32 	%f337, %f336, %f164;
	add.f32 	%f177, %f163, %f337;
	sub.f32 	%f338, %f177, %f163;
	sub.f32 	%f178, %f338, %f337;
	sub.f32 	%f339, %f177, %f165;
	fma.rn.f32 	%f340, %f129, %f339, 0f00000000;
	sub.f32 	%f341, %f340, %f166;
	add.f32 	%f179, %f165, %f341;
	sub.f32 	%f342, %f179, %f165;
	sub.f32 	%f180, %f342, %f341;
	sub.f32 	%f343, %f179, %f167;
	fma.rn.f32 	%f344, %f130, %f343, 0f00000000;
	sub.f32 	%f345, %f344, %f168;
	add.f32 	%f181, %f167, %f345;
	sub.f32 	%f346, %f181, %f167;
	sub.f32 	%f182, %f346, %f345;
	setp.equ.f32 	%p53, %f181, 0f00000000;
	mov.f32 	%f718, 0f00000000;
	@%p53 bra 	$L__BB0_76;
	div.rn.f32 	%f347, %f175, %f181;
	mul.f32 	%f718, %f347, 0f42C80000;
$L__BB0_76:
	st.global.f32 	[%rd25+8], %f718;
	ld.global.nc.f32 	%f349, [%rd23+12];
	ld.global.nc.f32 	%f350, [%rd24+12];
	sub.f32 	%f351, %f349, %f171;
	fma.rn.f32 	%f352, %f128, %f351, 0f00000000;
	sub.f32 	%f353, %f352, %f172;
	add.f32 	%f731, %f171, %f353;
	sub.f32 	%f354, %f731, %f171;
	sub.f32 	%f725, %f354, %f353;
	sub.f32 	%f355, %f731, %f173;
	fma.rn.f32 	%f356, %f129, %f355, 0f00000000;
	sub.f32 	%f357, %f356, %f174;
	add.f32 	%f730, %f173, %f357;
	sub.f32 	%f358, %f730, %f173;
	sub.f32 	%f724, %f358, %f357;
	sub.f32 	%f359, %f730, %f175;
	fma.rn.f32 	%f360, %f130, %f359, 0f00000000;
	sub.f32 	%f361, %f360, %f176;
	add.f32 	%f729, %f175, %f361;
	sub.f32 	%f362, %f729, %f175;
	sub.f32 	%f723, %f362, %f361;
	sub.f32 	%f363, %f350, %f177;
	fma.rn.f32 	%f364, %f128, %f363, 0f00000000;
	sub.f32 	%f365, %f364, %f178;
	add.f32 	%f728, %f177, %f365;
	sub.f32 	%f366, %f728, %f177;
	sub.f32 	%f722, %f366, %f365;
	sub.f32 	%f367, %f728, %f179;
	fma.rn.f32 	%f368, %f129, %f367, 0f00000000;
	sub.f32 	%f369, %f368, %f180;
	add.f32 	%f727, %f179, %f369;
	sub.f32 	%f370, %f727, %f179;
	sub.f32 	%f721, %f370, %f369;
	sub.f32 	%f371, %f727, %f181;
	fma.rn.f32 	%f372, %f130, %f371, 0f00000000;
	sub.f32 	%f373, %f372, %f182;
	add.f32 	%f726, %f181, %f373;
	sub.f32 	%f374, %f726, %f181;
	sub.f32 	%f720, %f374, %f373;
	setp.equ.f32 	%p54, %f726, 0f00000000;
	mov.f32 	%f719, 0f00000000;
	@%p54 bra 	$L__BB0_78;
	div.rn.f32 	%f375, %f729, %f726;
	mul.f32 	%f719, %f375, 0f42C80000;
$L__BB0_78:
	st.global.f32 	[%rd25+12], %f719;
	add.s32 	%r220, %r220, 4;
	add.s32 	%r219, %r219, 4;
	setp.eq.s32 	%p55, %r219, %r54;
	@%p55 bra 	$L__BB0_79;
	bra.uni 	$L__BB0_70;
$L__BB0_79:
	setp.eq.s32 	%p56, %r50, 0;
	@%p56 bra 	$L__BB0_56;
	setp.eq.s32 	%p57, %r50, 1;
	@%p57 bra 	$L__BB0_86;
	mul.wide.u32 	%rd94, %r220, 4;
	add.s64 	%rd26, %rd3, %rd94;
	ld.global.nc.f32 	%f377, [%rd26];
	add.s64 	%rd27, %rd2, %rd94;
	ld.global.nc.f32 	%f378, [%rd27];
	sub.f32 	%f379, %f377, %f731;
	fma.rn.f32 	%f380, %f128, %f379, 0f00000000;
	sub.f32 	%f381, %f380, %f725;
	add.f32 	%f211, %f731, %f381;
	sub.f32 	%f382, %f211, %f731;
	sub.f32 	%f212, %f382, %f381;
	sub.f32 	%f383, %f211, %f730;
	fma.rn.f32 	%f384, %f129, %f383, 0f00000000;
	sub.f32 	%f385, %f384, %f724;
	add.f32 	%f213, %f730, %f385;
	sub.f32 	%f386, %f213, %f730;
	sub.f32 	%f214, %f386, %f385;
	sub.f32 	%f387, %f213, %f729;
	fma.rn.f32 	%f388, %f130, %f387, 0f00000000;
	sub.f32 	%f389, %f388, %f723;
	add.f32 	%f215, %f729, %f389;
	sub.f32 	%f390, %f215, %f729;
	sub.f32 	%f216, %f390, %f389;
	sub.f32 	%f391, %f378, %f728;
	fma.rn.f32 	%f392, %f128, %f391, 0f00000000;
	sub.f32 	%f393, %f392, %f722;
	add.f32 	%f217, %f728, %f393;
	sub.f32 	%f394, %f217, %f728;
	sub.f32 	%f218, %f394, %f393;
	sub.f32 	%f395, %f217, %f727;
	fma.rn.f32 	%f396, %f129, %f395, 0f00000000;
	sub.f32 	%f397, %f396, %f721;
	add.f32 	%f219, %f727, %f397;
	sub.f32 	%f398, %f219, %f727;
	sub.f32 	%f220, %f398, %f397;
	sub.f32 	%f399, %f219, %f726;
	fma.rn.f32 	%f400, %f130, %f399, 0f00000000;
	sub.f32 	%f401, %f400, %f720;
	add.f32 	%f221, %f726, %f401;
	sub.f32 	%f402, %f221, %f726;
	sub.f32 	%f222, %f402, %f401;
	setp.equ.f32 	%p58, %f221, 0f00000000;
	mov.f32 	%f732, 0f00000000;
	@%p58 bra 	$L__BB0_83;
	div.rn.f32 	%f403, %f215, %f221;
	mul.f32 	%f732, %f403, 0f42C80000;
$L__BB0_83:
	mul.wide.u32 	%rd95, %r220, 4;
	add.s64 	%rd28, %rd29, %rd95;
	st.global.f32 	[%rd28], %f732;
	ld.global.nc.f32 	%f405, [%rd26+4];
	ld.global.nc.f32 	%f406, [%rd27+4];
	sub.f32 	%f407, %f405, %f211;
	fma.rn.f32 	%f408, %f128, %f407, 0f00000000;
	sub.f32 	%f409, %f408, %f212;
	add.f32 	%f731, %f211, %f409;
	sub.f32 	%f410, %f731, %f211;
	sub.f32 	%f725, %f410, %f409;
	sub.f32 	%f411, %f731, %f213;
	fma.rn.f32 	%f412, %f129, %f411, 0f00000000;
	sub.f32 	%f413, %f412, %f214;
	add.f32 	%f730, %f213, %f413;
	sub.f32 	%f414, %f730, %f213;
	sub.f32 	%f724, %f414, %f413;
	sub.f32 	%f415, %f730, %f215;
	fma.rn.f32 	%f416, %f130, %f415, 0f00000000;
	sub.f32 	%f417, %f416, %f216;
	add.f32 	%f729, %f215, %f417;
	sub.f32 	%f418, %f729, %f215;
	sub.f32 	%f723, %f418, %f417;
	sub.f32 	%f419, %f406, %f217;
	fma.rn.f32 	%f420, %f128, %f419, 0f00000000;
	sub.f32 	%f421, %f420, %f218;
	add.f32 	%f728, %f217, %f421;
	sub.f32 	%f422, %f728, %f217;
	sub.f32 	%f722, %f422, %f421;
	sub.f32 	%f423, %f728, %f219;
	fma.rn.f32 	%f424, %f129, %f423, 0f00000000;
	sub.f32 	%f425, %f424, %f220;
	add.f32 	%f727, %f219, %f425;
	sub.f32 	%f426, %f727, %f219;
	sub.f32 	%f721, %f426, %f425;
	sub.f32 	%f427, %f727, %f221;
	fma.rn.f32 	%f428, %f130, %f427, 0f00000000;
	sub.f32 	%f429, %f428, %f222;
	add.f32 	%f726, %f221, %f429;
	sub.f32 	%f430, %f726, %f221;
	sub.f32 	%f720, %f430, %f429;
	setp.equ.f32 	%p59, %f726, 0f00000000;
	mov.f32 	%f733, 0f00000000;
	@%p59 bra 	$L__BB0_85;
	div.rn.f32 	%f431, %f729, %f726;
	mul.f32 	%f733, %f431, 0f42C80000;
$L__BB0_85:
	st.global.f32 	[%rd28+4], %f733;
	add.s32 	%r220, %r220, 2;
$L__BB0_86:
	setp.eq.s32 	%p60, %r55, 0;
	@%p60 bra 	$L__BB0_56;
	mul.wide.u32 	%rd96, %r220, 4;
	add.s64 	%rd97, %rd3, %rd96;
	ld.global.nc.f32 	%f433, [%rd97];
	add.s64 	%rd98, %rd2, %rd96;
	ld.global.nc.f32 	%f434, [%rd98];
	sub.f32 	%f435, %f433, %f731;
	fma.rn.f32 	%f436, %f128, %f435, 0f00000000;
	sub.f32 	%f437, %f436, %f725;
	add.f32 	%f438, %f731, %f437;
	sub.f32 	%f439, %f438, %f730;
	fma.rn.f32 	%f440, %f129, %f439, 0f00000000;
	sub.f32 	%f441, %f440, %f724;
	add.f32 	%f442, %f730, %f441;
	sub.f32 	%f443, %f442, %f729;
	fma.rn.f32 	%f444, %f130, %f443, 0f00000000;
	sub.f32 	%f445, %f444, %f723;
	add.f32 	%f251, %f729, %f445;
	sub.f32 	%f446, %f434, %f728;
	fma.rn.f32 	%f447, %f128, %f446, 0f00000000;
	sub.f32 	%f448, %f447, %f722;
	add.f32 	%f449, %f728, %f448;
	sub.f32 	%f450, %f449, %f727;
	fma.rn.f32 	%f451, %f129, %f450, 0f00000000;
	sub.f32 	%f452, %f451, %f721;
	add.f32 	%f453, %f727, %f452;
	sub.f32 	%f454, %f453, %f726;
	fma.rn.f32 	%f455, %f130, %f454, 0f00000000;
	sub.f32 	%f456, %f455, %f720;
	add.f32 	%f252, %f726, %f456;
	setp.equ.f32 	%p61, %f252, 0f00000000;
	mov.f32 	%f746, 0f00000000;
	@%p61 bra 	$L__BB0_89;
	div.rn.f32 	%f457, %f251, %f252;
	mul.f32 	%f746, %f457, 0f42C80000;
$L__BB0_89:
	add.s64 	%rd100, %rd29, %rd96;
	st.global.f32 	[%rd100], %f746;
	bra.uni 	$L__BB0_56;
$L__BB0_90:
	shl.b64 	%rd84, %rd21, 2;
	add.s64 	%rd29, %rd1, %rd84;
	setp.lt.u32 	%p41, %r45, 15;
	mov.b32 	%r216, 0;
	@%p41 bra 	$L__BB0_58;
	mov.b32 	%r214, 0;
	bra.uni 	$L__BB0_57;
$L__BB0_92:
	setp.lt.s32 	%p6, %r119, 1;
	@%p6 bra 	$L__BB0_122;
	add.s32 	%r75, %r121, -1;
	and.b32  	%r76, %r121, 15;
	add.s32 	%r77, %r76, -1;
	and.b32  	%r78, %r121, 7;
	add.s32 	%r79, %r78, -1;
	and.b32  	%r80, %r119, 15;
	add.s32 	%r81, %r80, -1;
	and.b32  	%r82, %r119, 7;
	add.s32 	%r83, %r82, -1;
	and.b32  	%r84, %r121, 2147483632;
	and.b32  	%r85, %r121, 3;
	and.b32  	%r86, %r119, 2147483632;
	and.b32  	%r87, %r119, 3;
$L__BB0_94:
	mul.wide.s32 	%rd60, %r2, 4;
	add.s64 	%rd61, %rd6, %rd60;
	ld.global.nc.u32 	%r138, [%rd61];
	add.s64 	%rd62, %rd5, %rd60;
	ld.global.nc.u32 	%r139, [%rd62];
	add.s64 	%rd63, %rd4, %rd60;
	ld.global.nc.u32 	%r141, [%rd63];
	mul.wide.s32 	%rd64, %r2, %r119;
	shl.b64 	%rd65, %rd64, 2;
	add.s64 	%rd30, %rd1, %rd65;
	min.s32 	%r143, %r138, %r139;
	min.s32 	%r144, %r143, %r141;
	setp.lt.s32 	%p17, %r144, 1;
	or.pred  	%p18, %p17, %p1;
	@%p18 bra 	$L__BB0_95;
	bra.uni 	$L__BB0_120;
$L__BB0_95:
	setp.lt.u32 	%p28, %r119, 16;
	mov.b32 	%r229, 0;
	@%p28 bra 	$L__BB0_110;
	mov.b32 	%r227, 0;
	bra.uni 	$L__BB0_109;
$L__BB0_97:
	.pragma "nounroll";
	mul.wide.u32 	%rd66, %r223, 4;
	add.s64 	%rd67, %rd30, %rd66;
	mov.b32 	%r147, 2147483647;
	st.global.u32 	[%rd67], %r147;
	st.global.u32 	[%rd67+4], %r147;
	st.global.u32 	[%rd67+8], %r147;
	st.global.u32 	[%rd67+12], %r147;
	st.global.u32 	[%rd67+16], %r147;
	st.global.u32 	[%rd67+20], %r147;
	st.global.u32 	[%rd67+24], %r147;
	st.global.u32 	[%rd67+28], %r147;
	st.global.u32 	[%rd67+32], %r147;
	st.global.u32 	[%rd67+36], %r147;
	st.global.u32 	[%rd67+40], %r147;
	st.global.u32 	[%rd67+44], %r147;
	st.global.u32 	[%rd67+48], %r147;
	st.global.u32 	[%rd67+52], %r147;
	st.global.u32 	[%rd67+56], %r147;
	st.global.u32 	[%rd67+60], %r147;
	add.s32 	%r223, %r223, 16;
	setp.ne.s32 	%p20, %r223, %r84;
	mov.u32 	%r225, %r84;
	@%p20 bra 	$L__BB0_97;
$L__BB0_98:
	setp.eq.s32 	%p21, %r76, 0;
	@%p21 bra 	$L__BB0_108;
	setp.lt.u32 	%p22, %r77, 7;
	@%p22 bra 	$L__BB0_101;
	mul.wide.u32 	%rd68, %r225, 4;
	add.s64 	%rd69, %rd30, %rd68;
	mov.b32 	%r148, 2147483647;
	st.global.u32 	[%rd69], %r148;
	st.global.u32 	[%rd69+4], %r148;
	st.global.u32 	[%rd69+8], %r148;
	st.global.u32 	[%rd69+12], %r148;
	st.global.u32 	[%rd69+16], %r148;
	st.global.u32 	[%rd69+20], %r148;
	st.global.u32 	[%rd69+24], %r148;
	st.global.u32 	[%rd69+28], %r148;
	add.s32 	%r225, %r225, 8;
$L__BB0_101:
	setp.eq.s32 	%p23, %r78, 0;
	@%p23 bra 	$L__BB0_108;
	setp.lt.u32 	%p24, %r79, 3;
	@%p24 bra 	$L__BB0_104;
	mul.wide.u32 	%rd70, %r225, 4;
	add.s64 	%rd71, %rd30, %rd70;
	mov.b32 	%r149, 2147483647;
	st.global.u32 	[%rd71], %r149;
	st.global.u32 	[%rd71+4], %r149;
	st.global.u32 	[%rd71+8], %r149;
	st.global.u32 	[%rd71+12], %r149;
	add.s32 	%r225, %r225, 4;
$L__BB0_104:
	setp.eq.s32 	%p25, %r85, 0;
	@%p25 bra 	$L__BB0_108;
	setp.eq.s32 	%p26, %r85, 1;
	mul.wide.u32 	%rd72, %r225, 4;
	add.s64 	%rd31, %rd30, %rd72;
	mov.b32 	%r150, 2147483647;
	st.global.u32 	[%rd31], %r150;
	@%p26 bra 	$L__BB0_108;
	setp.eq.s32 	%p27, %r85, 2;
	mov.b32 	%r151, 2147483647;
	st.global.u32 	[%rd31+4], %r151;
	@%p27 bra 	$L__BB0_108;
	mov.b32 	%r152, 2147483647;
	st.global.u32 	[%rd31+8], %r152;
$L__BB0_108:
	add.s32 	%r2, %r2, %r3;
	setp.lt.s32 	%p37, %r2, %r120;
	@%p37 bra 	$L__BB0_94;
	bra.uni 	$L__BB0_136;
$L__BB0_109:
	.pragma "nounroll";
	mul.wide.u32 	%rd73, %r227, 4;
	add.s64 	%rd74, %rd30, %rd73;
	mov.b32 	%r155, 2147483647;
	st.global.u32 	[%rd74], %r155;
	st.global.u32 	[%rd74+4], %r155;
	st.global.u32 	[%rd74+8], %r155;
	st.global.u32 	[%rd74+12], %r155;
	st.global.u32 	[%rd74+16], %r155;
	st.global.u32 	[%rd74+20], %r155;
	st.global.u32 	[%rd74+24], %r155;
	st.global.u32 	[%rd74+28], %r155;
	st.global.u32 	[%rd74+32], %r155;
	st.global.u32 	[%rd74+36], %r155;
	st.global.u32 	[%rd74+40], %r155;
	st.global.u32 	[%rd74+44], %r155;
	st.global.u32 	[%rd74+48], %r155;
	st.global.u32 	[%rd74+52], %r155;
	st.global.u32 	[%rd74+56], %r155;
	st.global.u32 	[%rd74+60], %r155;
	add.s32 	%r227, %r227, 16;
	setp.eq.s32 	%p29, %r227, %r86;
	mov.u32 	%r229, %r86;
	@%p29 bra 	$L__BB0_110;
	bra.uni 	$L__BB0_109;
$L__BB0_110:
	setp.eq.s32 	%p30, %r80, 0;
	@%p30 bra 	$L__BB0_108;
	setp.lt.u32 	%p31, %r81, 7;
	@%p31 bra 	$L__BB0_113;
	mul.wide.u32 	%rd75, %r229, 4;
	add.s64 	%rd76, %rd30, %rd75;
	mov.b32 	%r156, 2147483647;
	st.global.u32 	[%rd76], %r156;
	st.global.u32 	[%rd76+4], %r156;
	st.global.u32 	[%rd76+8], %r156;
	st.global.u32 	[%rd76+12], %r156;
	st.global.u32 	[%rd76+16], %r156;
	st.global.u32 	[%rd76+20], %r156;
	st.global.u32 	[%rd76+24], %r156;
	st.global.u32 	[%rd76+28], %r156;
	add.s32 	%r229, %r229, 8;
$L__BB0_113:
	setp.eq.s32 	%p32, %r82, 0;
	@%p32 bra 	$L__BB0_108;
	setp.lt.u32 	%p33, %r83, 3;
	@%p33 bra 	$L__BB0_116;
	mul.wide.u32 	%rd77, %r229, 4;
	add.s64 	%rd78, %rd30, %rd77;
	mov.b32 	%r157, 2147483647;
	st.global.u32 	[%rd78], %r157;
	st.global.u32 	[%rd78+4], %r157;
	st.global.u32 	[%rd78+8], %r157;
	st.global.u32 	[%rd78+12], %r157;
	add.s32 	%r229, %r229, 4;
$L__BB0_116:
	setp.eq.s32 	%p34, %r87, 0;
	@%p34 bra 	$L__BB0_108;
	setp.eq.s32 	%p35, %r87, 1;
	mul.wide.u32 	%rd79, %r229, 4;
	add.s64 	%rd32, %rd30, %rd79;
	mov.b32 	%r158, 2147483647;
	st.global.u32 	[%rd32], %r158;
	@%p35 bra 	$L__BB0_108;
	setp.eq.s32 	%p36, %r87, 2;
	mov.b32 	%r159, 2147483647;
	st.global.u32 	[%rd32+4], %r159;
	@%p36 bra 	$L__BB0_108;
	mov.b32 	%r160, 2147483647;
	st.global.u32 	[%rd32+8], %r160;
	bra.uni 	$L__BB0_108;
$L__BB0_120:
	setp.lt.u32 	%p19, %r75, 15;
	mov.b32 	%r225, 0;
	@%p19 bra 	$L__BB0_98;
	mov.b32 	%r223, 0;
	bra.uni 	$L__BB0_97;
$L__BB0_122:
	add.s32 	%r104, %r121, -1;
	and.b32  	%r105, %r121, 7;
	add.s32 	%r106, %r105, -1;
	and.b32  	%r107, %r121, 3;
	and.b32  	%r108, %r121, 2147483640;
	and.b32  	%r109, %r121, 1;
$L__BB0_123:
	mul.wide.s32 	%rd40, %r2, 4;
	add.s64 	%rd41, %rd6, %rd40;
	ld.global.nc.u32 	%r125, [%rd41];
	add.s64 	%rd42, %rd5, %rd40;
	ld.global.nc.u32 	%r126, [%rd42];
	add.s64 	%rd43, %rd4, %rd40;
	ld.global.nc.u32 	%r128, [%rd43];
	mul.wide.s32 	%rd33, %r2, %r119;
	min.s32 	%r130, %r125, %r126;
	min.s32 	%r131, %r130, %r128;
	setp.lt.s32 	%p7, %r131, 1;
	or.pred  	%p8, %p7, %p1;
	@%p8 bra 	$L__BB0_135;
	setp.lt.u32 	%p9, %r104, 7;
	mov.b32 	%r234, 0;
	@%p9 bra 	$L__BB0_127;
	mov.b32 	%r232, 0;
$L__BB0_126:
	.pragma "nounroll";
	cvt.u64.u32 	%rd44, %r232;
	add.s64 	%rd45, %rd33, %rd44;
	shl.b64 	%rd46, %rd45, 2;
	add.s64 	%rd47, %rd1, %rd46;
	mov.b32 	%r134, 2147483647;
	st.global.u32 	[%rd47], %r134;
	st.global.u32 	[%rd47+4], %r134;
	st.global.u32 	[%rd47+8], %r134;
	st.global.u32 	[%rd47+12], %r134;
	st.global.u32 	[%rd47+16], %r134;
	st.global.u32 	[%rd47+20], %r134;
	st.global.u32 	[%rd47+24], %r134;
	st.global.u32 	[%rd47+28], %r134;
	add.s32 	%r232, %r232, 8;
	setp.ne.s32 	%p10, %r232, %r108;
	mov.u32 	%r234, %r108;
	@%p10 bra 	$L__BB0_126;
$L__BB0_127:
	setp.eq.s32 	%p11, %r105, 0;
	@%p11 bra 	$L__BB0_135;
	setp.lt.u32 	%p12, %r106, 3;
	@%p12 bra 	$L__BB0_130;
	cvt.u64.u32 	%rd48, %r234;
	add.s64 	%rd49, %rd33, %rd48;
	shl.b64 	%rd50, %rd49, 2;
	add.s64 	%rd51, %rd1, %rd50;
	mov.b32 	%r135, 2147483647;
	st.global.u32 	[%rd51], %r135;
	st.global.u32 	[%rd51+4], %r135;
	st.global.u32 	[%rd51+8], %r135;
	st.global.u32 	[%rd51+12], %r135;
	add.s32 	%r234, %r234, 4;
$L__BB0_130:
	setp.eq.s32 	%p13, %r107, 0;
	@%p13 bra 	$L__BB0_135;
	setp.eq.s32 	%p14, %r107, 1;
	@%p14 bra 	$L__BB0_133;
	cvt.u64.u32 	%rd52, %r234;
	add.s64 	%rd53, %rd33, %rd52;
	shl.b64 	%rd54, %rd53, 2;
	add.s64 	%rd55, %rd1, %rd54;
	mov.b32 	%r136, 2147483647;
	st.global.u32 	[%rd55], %r136;
	st.global.u32 	[%rd55+4], %r136;
	add.s32 	%r234, %r234, 2;
$L__BB0_133:
	setp.eq.s32 	%p15, %r109, 0;
	@%p15 bra 	$L__BB0_135;
	cvt.u64.u32 	%rd56, %r234;
	add.s64 	%rd57, %rd33, %rd56;
	shl.b64 	%rd58, %rd57, 2;
	add.s64 	%rd59, %rd1, %rd58;
	mov.b32 	%r137, 2147483647;
	st.global.u32 	[%rd59], %r137;
$L__BB0_135:
	add.s32 	%r2, %r2, %r3;
	setp.lt.s32 	%p16, %r2, %r120;
	@%p16 bra 	$L__BB0_123;
$L__BB0_136:
	ret;

}
	// .globl	dti_many_series_one_param_f32
.visible .entry dti_many_series_one_param_f32(
	.param .u64 .ptr .align 1 dti_many_series_one_param_f32_param_0,
	.param .u64 .ptr .align 1 dti_many_series_one_param_f32_param_1,
	.param .u64 .ptr .align 1 dti_many_series_one_param_f32_param_2,
	.param .u32 dti_many_series_one_param_f32_param_3,
	.param .u32 dti_many_series_one_param_f32_param_4,
	.param .u32 dti_many_series_one_param_f32_param_5,
	.param .u32 dti_many_series_one_param_f32_param_6,
	.param .u32 dti_many_series_one_param_f32_param_7,
	.param .u64 .ptr .align 1 dti_many_series_one_param_f32_param_8
)
{
	.reg .pred 	%p<43>;
	.reg .b32 	%r<87>;
	.reg .b32 	%f<204>;
	.reg .b64 	%rd<150>;

	ld.param.u64 	%rd39, [dti_many_series_one_param_f32_param_0];
	ld.param.u64 	%rd38, [dti_many_series_one_param_f32_param_2];
	ld.param.u32 	%r41, [dti_many_series_one_param_f32_param_3];
	ld.param.u32 	%r42, [dti_many_series_one_param_f32_param_4];
	ld.param.u32 	%r43, [dti_many_series_one_param_f32_param_5];
	ld.param.u32 	%r44, [dti_many_series_one_param_f32_param_6];
	ld.param.u32 	%r45, [dti_many_series_one_param_f32_param_7];
	ld.param.u64 	%rd40, [dti_many_series_one_param_f32_param_8];
	cvta.to.global.u64 	%rd1, %rd39;
	cvta.to.global.u64 	%rd2, %rd40;
	mov.u32 	%r46, %ctaid.x;
	mov.u32 	%r47, %ntid.x;
	mov.u32 	%r48, %tid.x;
	mad.lo.s32 	%r1, %r46, %r47, %r48;
	setp.ge.s32 	%p1, %r1, %r41;
	@%p1 bra 	$L__BB1_49;
	cvta.to.global.u64 	%rd41, %rd38;
	cvt.s64.s32 	%rd3, %r1;
	mul.wide.s32 	%rd42, %r1, 4;
	add.s64 	%rd43, %rd41, %rd42;
	ld.global.nc.u32 	%r2, [%rd43];
	cvt.u64.u32 	%rd4, %r2;
	setp.gt.s32 	%p2, %r2, -1;
	setp.lt.s32 	%p3, %r2, %r42;
	setp.gt.s32 	%p4, %r43, 0;
	and.pred  	%p5, %p2, %p4;
	and.pred  	%p6, %p5, %p3;
	setp.gt.s32 	%p7, %r44, 0;
	and.pred  	%p8, %p7, %p6;
	setp.gt.s32 	%p9, %r45, 0;
	and.pred  	%p10, %p9, %p8;
	@%p10 bra 	$L__BB1_14;
	setp.lt.s32 	%p34, %r42, 1;
	@%p34 bra 	$L__BB1_49;
	cvt.s64.s32 	%rd5, %r41;
	and.b32  	%r3, %r42, 7;
	setp.lt.u32 	%p35, %r42, 8;
	mov.b32 	%r82, 0;
	@%p35 bra 	$L__BB1_6;
	and.b32  	%r82, %r42, 2147483640;
	neg.s32 	%r73, %r82;
	shl.b64 	%rd114, %rd3, 2;
	add.s64 	%rd143, %rd2, %rd114;
	shl.b64 	%rd7, %rd5, 5;
	shl.b64 	%rd8, %rd5, 2;
$L__BB1_5:
	.pragma "nounroll";
	mov.b32 	%r68, 2147483647;
	st.global.u32 	[%rd143], %r68;
	add.s64 	%rd115, %rd143, %rd8;
	st.global.u32 	[%rd115], %r68;
	add.s64 	%rd116, %rd115, %rd8;
	st.global.u32 	[%rd116], %r68;
	add.s64 	%rd117, %rd116, %rd8;
	st.global.u32 	[%rd117], %r68;
	add.s64 	%rd118, %rd117, %rd8;
	st.global.u32 	[%rd118], %r68;
	add.s64 	%rd119, %rd118, %rd8;
	st.global.u32 	[%rd119], %r68;
	add.s64 	%rd120, %rd119, %rd8;
	st.global.u32 	[%rd120], %r68;
	add.s64 	%rd121, %rd120, %rd8;
	st.global.u32 	[%rd121], %r68;
	add.s32 	%r73, %r73, 8;
	add.s64 	%rd143, %rd143, %rd7;
	setp.eq.s32 	%p36, %r73, 0;
	@%p36 bra 	$L__BB1_6;
	bra.uni 	$L__BB1_5;
$L__BB1_6:
	setp.eq.s32 	%p37, %r3, 0;
	@%p37 bra 	$L__BB1_49;
	and.b32  	%r30, %r42, 3;
	setp.lt.u32 	%p38, %r3, 4;
	@%p38 bra 	$L__BB1_9;
	cvt.u64.u32 	%rd122, %r82;
	mad.lo.s64 	%rd123, %rd122, %rd5, %rd3;
	shl.b64 	%rd124, %rd123, 2;
	add.s64 	%rd125, %rd2, %rd124;
	mov.b32 	%r69, 2147483647;
	st.global.u32 	[%rd125], %r69;
	shl.b64 	%rd126, %rd5, 2;
	add.s64 	%rd127, %rd125, %rd126;
	st.global.u32 	[%rd127], %r69;
	add.s64 	%rd128, %rd127, %rd126;
	st.global.u32 	[%rd128], %r69;
	add.s64 	%rd129, %rd128, %rd126;
	st.global.u32 	[%rd129], %r69;
	add.s32 	%r82, %r82, 4;
$L__BB1_9:
	setp.eq.s32 	%p39, %r30, 0;
	@%p39 bra 	$L__BB1_49;
	setp.eq.s32 	%p40, %r30, 1;
	@%p40 bra 	$L__BB1_12;
	cvt.u64.u32 	%rd130, %r82;
	mad.lo.s64 	%rd131, %rd130, %rd5, %rd3;
	shl.b64 	%rd132, %rd131, 2;
	add.s64 	%rd133, %rd2, %rd132;
	mov.b32 	%r70, 2147483647;
	st.global.u32 	[%rd133], %r70;
	shl.b64 	%rd134, %rd5, 2;
	add.s64 	%rd135, %rd133, %rd134;
	st.global.u32 	[%rd135], %r70;
	add.s32 	%r82, %r82, 2;
$L__BB1_12:
	and.b32  	%r71, %r42, 1;
	setp.eq.b32 	%p41, %r71, 1;
	not.pred 	%p42, %p41;
	@%p42 bra 	$L__BB1_49;
	cvt.u64.u32 	%rd136, %r82;
	mad.lo.s64 	%rd137, %rd136, %rd5, %rd3;
	shl.b64 	%rd138, %rd137, 2;
	add.s64 	%rd139, %rd2, %rd138;
	mov.b32 	%r72, 2147483647;
	st.global.u32 	[%rd139], %r72;
	bra.uni 	$L__BB1_49;
$L__BB1_14:
	cvt.u32.u64 	%r49, %rd4;
	add.s32 	%r79, %r49, 1;
	setp.ge.s32 	%p11, %r79, %r42;
	@%p11 bra 	$L__BB1_37;
	cvt.s64.s32 	%rd11, %r41;
	and.b32  	%r9, %r79, 7;
	setp.lt.u32 	%p21, %r49, 7;
	mov.b32 	%r76, 0;
	@%p21 bra 	$L__BB1_18;
	and.b32  	%r76, %r79, 2147483640;
	neg.s32 	%r75, %r76;
	shl.b64 	%rd70, %rd3, 2;
	add.s64 	%rd145, %rd2, %rd70;
	shl.b64 	%rd13, %rd11, 5;
	shl.b64 	%rd14, %rd11, 2;
$L__BB1_17:
	.pragma "nounroll";
	mov.b32 	%r58, 2147483647;
	st.global.u32 	[%rd145], %r58;
	add.s64 	%rd71, %rd145, %rd14;
	st.global.u32 	[%rd71], %r58;
	add.s64 	%rd72, %rd71, %rd14;
	st.global.u32 	[%rd72], %r58;
	add.s64 	%rd73, %rd72, %rd14;
	st.global.u32 	[%rd73], %r58;
	add.s64 	%rd74, %rd73, %rd14;
	st.global.u32 	[%rd74], %r58;
	add.s64 	%rd75, %rd74, %rd14;
	st.global.u32 	[%rd75], %r58;
	add.s64 	%rd76, %rd75, %rd14;
	st.global.u32 	[%rd76], %r58;
	add.s64 	%rd77, %rd76, %rd14;
	st.global.u32 	[%rd77], %r58;
	add.s32 	%r75, %r75, 8;
	add.s64 	%rd145, %rd145, %rd13;
	setp.ne.s32 	%p22, %r75, 0;
	@%p22 bra 	$L__BB1_17;
$L__BB1_18:
	setp.eq.s32 	%p23, %r9, 0;
	@%p23 bra 	$L__BB1_26;
	setp.lt.u32 	%p24, %r9, 4;
	@%p24 bra 	$L__BB1_21;
	cvt.u64.u32 	%rd78, %r76;
	mad.lo.s64 	%rd79, %rd78, %rd11, %rd3;
	shl.b64 	%rd80, %rd79, 2;
	add.s64 	%rd81, %rd2, %rd80;
	mov.b32 	%r59, 2147483647;
	st.global.u32 	[%rd81], %r59;
	shl.b64 	%rd82, %rd11, 2;
	add.s64 	%rd83, %rd81, %rd82;
	st.global.u32 	[%rd83], %r59;
	add.s64 	%rd84, %rd83, %rd82;
	st.global.u32 	[%rd84], %r59;
	add.s64 	%rd85, %rd84, %rd82;
	st.global.u32 	[%rd85], %r59;
	add.s32 	%r76, %r76, 4;
$L__BB1_21:
	and.b32  	%r60, %r79, 3;
	setp.eq.s32 	%p25, %r60, 0;
	@%p25 bra 	$L__BB1_26;
	setp.eq.s32 	%p26, %r60, 1;
	@%p26 bra 	$L__BB1_24;
	cvt.u64.u32 	%rd86, %r76;
	mad.lo.s64 	%rd87, %rd86, %rd11, %rd3;
	shl.b64 	%rd88, %rd87, 2;
	add.s64 	%rd89, %rd2, %rd88;
	mov.b32 	%r61, 2147483647;
	st.global.u32 	[%rd89], %r61;
	shl.b64 	%rd90, %rd11, 2;
	add.s64 	%rd91, %rd89, %rd90;
	st.global.u32 	[%rd91], %r61;
	add.s32 	%r76, %r76, 2;
$L__BB1_24:
	and.b32  	%r62, %r2, 1;
	setp.eq.b32 	%p27, %r62, 1;
	@%p27 bra 	$L__BB1_26;
	cvt.u64.u32 	%rd92, %r76;
	mad.lo.s64 	%rd93, %rd92, %rd11, %rd3;
	shl.b64 	%rd94, %rd93, 2;
	add.s64 	%rd95, %rd2, %rd94;
	mov.b32 	%r63, 2147483647;
	st.global.u32 	[%rd95], %r63;
$L__BB1_26:
	ld.param.u64 	%rd140, [dti_many_series_one_param_f32_param_1];
	cvt.rn.f32.u32 	%f89, %r43;
	add.f32 	%f90, %f89, 0f3F800000;
	mov.f32 	%f91, 0f40000000;
	div.rn.f32 	%f1, %f91, %f90;
	cvt.rn.f32.u32 	%f92, %r44;
	add.f32 	%f93, %f92, 0f3F800000;
	div.rn.f32 	%f2, %f91, %f93;
	cvt.rn.f32.u32 	%f94, %r45;
	add.f32 	%f95, %f94, 0f3F800000;
	div.rn.f32 	%f3, %f91, %f95;
	mad.lo.s64 	%rd97, %rd4, %rd11, %rd3;
	shl.b64 	%rd98, %rd97, 2;
	add.s64 	%rd99, %rd1, %rd98;
	cvta.to.global.u64 	%rd100, %rd140;
	add.s64 	%rd101, %rd100, %rd98;
	cvt.u64.u32 	%rd102, %r79;
	mad.lo.s64 	%rd146, %rd102, %rd11, %rd3;
	ld.global.nc.f32 	%f188, [%rd101];
	ld.global.nc.f32 	%f189, [%rd99];
	sub.s32 	%r64, %r2, %r42;
	and.b32  	%r65, %r64, 1;
	setp.eq.b32 	%p28, %r65, 1;
	mov.f32 	%f190, 0f00000000;
	mov.f32 	%f191, %f190;
	mov.f32 	%f192, %f190;
	mov.f32 	%f193, %f190;
	mov.f32 	%f194, %f190;
	mov.f32 	%f195, %f190;
	mov.f32 	%f196, %f190;
	mov.f32 	%f197, %f190;
	mov.f32 	%f198, %f190;
	mov.f32 	%f199, %f190;
	mov.f32 	%f200, %f190;
	mov.f32 	%f201, %f190;
	@%p28 bra 	$L__BB1_30;
	ld.param.u64 	%rd141, [dti_many_series_one_param_f32_param_1];
	shl.b64 	%rd103, %rd146, 2;
	add.s64 	%rd104, %rd1, %rd103;
	ld.global.nc.f32 	%f6, [%rd104];
	cvta.to.global.u64 	%rd105, %rd141;
	add.s64 	%rd106, %rd105, %rd103;
	ld.global.nc.f32 	%f7, [%rd106];
	sub.f32 	%f97, %f6, %f189;
	sub.f32 	%f98, %f7, %f188;
	max.f32 	%f99, %f97, 0f00000000;
	neg.f32 	%f100, %f98;
	max.f32 	%f101, %f100, 0f00000000;
	sub.f32 	%f102, %f99, %f101;
	abs.f32 	%f103, %f102;
	fma.rn.f32 	%f8, %f1, %f102, 0f00000000;
	add.f32 	%f201, %f8, 0f00000000;
	fma.rn.f32 	%f10, %f2, %f201, 0f00000000;
	add.f32 	%f200, %f10, 0f00000000;
	fma.rn.f32 	%f12, %f3, %f200, 0f00000000;
	fma.rn.f32 	%f13, %f1, %f103, 0f00000000;
	add.f32 	%f198, %f13, 0f00000000;
	fma.rn.f32 	%f15, %f2, %f198, 0f00000000;
	add.f32 	%f197, %f15, 0f00000000;
	fma.rn.f32 	%f17, %f3, %f197, 0f00000000;
	setp.equ.f32 	%p29, %f17, 0f00000000;
	mov.f32 	%f173, 0f00000000;
	@%p29 bra 	$L__BB1_29;
	add.f32 	%f104, %f12, 0f00000000;
	add.f32 	%f105, %f17, 0f00000000;
	div.rn.f32 	%f106, %f104, %f105;
	mul.f32 	%f173, %f106, 0f42C80000;
$L__BB1_29:
	add.s64 	%rd108, %rd2, %rd103;
	st.global.f32 	[%rd108], %f173;
	add.s32 	%r79, %r2, 2;
	add.s64 	%rd146, %rd146, %rd11;
	add.f32 	%f196, %f17, 0f00000000;
	sub.f32 	%f190, %f196, %f17;
	sub.f32 	%f191, %f197, %f15;
	sub.f32 	%f192, %f198, %f13;
	add.f32 	%f199, %f12, 0f00000000;
	sub.f32 	%f193, %f199, %f12;
	sub.f32 	%f194, %f200, %f10;
	sub.f32 	%f195, %f201, %f8;
	mov.f32 	%f188, %f7;
	mov.f32 	%f189, %f6;
$L__BB1_30:
	add.s32 	%r66, %r42, -2;
	setp.eq.s32 	%p30, %r66, %r2;
	@%p30 bra 	$L__BB1_49;
	ld.param.u64 	%rd142, [dti_many_series_one_param_f32_param_1];
	sub.s32 	%r80, %r79, %r42;
	shl.b64 	%rd26, %rd11, 2;
	shl.b64 	%rd109, %rd146, 2;
	add.s64 	%rd149, %rd1, %rd109;
	shl.b64 	%rd28, %rd11, 3;
	cvta.to.global.u64 	%rd110, %rd142;
	add.s64 	%rd148, %rd110, %rd109;
	add.s64 	%rd147, %rd2, %rd109;
$L__BB1_32:
	ld.global.nc.f32 	%f56, [%rd149];
	ld.global.nc.f32 	%f57, [%rd148];
	sub.f32 	%f108, %f56, %f189;
	sub.f32 	%f109, %f57, %f188;
	max.f32 	%f110, %f108, 0f00000000;
	neg.f32 	%f111, %f109;
	max.f32 	%f112, %f111, 0f00000000;
	sub.f32 	%f113, %f110, %f112;
	abs.f32 	%f114, %f113;
	sub.f32 	%f115, %f113, %f201;
	fma.rn.f32 	%f116, %f1, %f115, 0f00000000;
	sub.f32 	%f117, %f116, %f195;
	add.f32 	%f58, %f201, %f117;
	sub.f32 	%f118, %f58, %f201;
	sub.f32 	%f59, %f118, %f117;
	sub.f32 	%f119, %f58, %f200;
	fma.rn.f32 	%f120, %f2, %f119, 0f00000000;
	sub.f32 	%f121, %f120, %f194;
	add.f32 	%f60, %f200, %f121;
	sub.f32 	%f122, %f60, %f200;
	sub.f32 	%f61, %f122, %f121;
	sub.f32 	%f123, %f60, %f199;
	fma.rn.f32 	%f124, %f3, %f123, 0f00000000;
	sub.f32 	%f125, %f124, %f193;
	add.f32 	%f62, %f199, %f125;
	sub.f32 	%f126, %f62, %f199;
	sub.f32 	%f63, %f126, %f125;
	sub.f32 	%f127, %f114, %f198;
	fma.rn.f32 	%f128, %f1, %f127, 0f00000000;
	sub.f32 	%f129, %f128, %f192;
	add.f32 	%f64, %f198, %f129;
	sub.f32 	%f130, %f64, %f198;
	sub.f32 	%f65, %f130, %f129;
	sub.f32 	%f131, %f64, %f197;
	fma.rn.f32 	%f132, %f2, %f131, 0f00000000;
	sub.f32 	%f133, %f132, %f191;
	add.f32 	%f66, %f197, %f133;
	sub.f32 	%f134, %f66, %f197;
	sub.f32 	%f67, %f134, %f133;
	sub.f32 	%f135, %f66, %f196;
	fma.rn.f32 	%f136, %f3, %f135, 0f00000000;
	sub.f32 	%f137, %f136, %f190;
	add.f32 	%f68, %f196, %f137;
	sub.f32 	%f138, %f68, %f196;
	sub.f32 	%f69, %f138, %f137;
	setp.equ.f32 	%p31, %f68, 0f00000000;
	mov.f32 	%f202, 0f00000000;
	@%p31 bra 	$L__BB1_34;
	div.rn.f32 	%f139, %f62, %f68;
	mul.f32 	%f202, %f139, 0f42C80000;
$L__BB1_34:
	st.global.f32 	[%rd147], %f202;
	add.s64 	%rd111, %rd149, %rd26;
	ld.global.nc.f32 	%f189, [%rd111];
	add.s64 	%rd112, %rd148, %rd26;
	ld.global.nc.f32 	%f188, [%rd112];
	sub.f32 	%f141, %f189, %f56;
	sub.f32 	%f142, %f188, %f57;
	max.f32 	%f143, %f141, 0f00000000;
	neg.f32 	%f144, %f142;
	max.f32 	%f145, %f144, 0f00000000;
	sub.f32 	%f146, %f143, %f145;
	abs.f32 	%f147, %f146;
	sub.f32 	%f148, %f146, %f58;
	fma.rn.f32 	%f149, %f1, %f148, 0f00000000;
	sub.f32 	%f150, %f149, %f59;
	add.f32 	%f201, %f58, %f150;
	sub.f32 	%f151, %f201, %f58;
	sub.f32 	%f195, %f151, %f150;
	sub.f32 	%f152, %f201, %f60;
	fma.rn.f32 	%f153, %f2, %f152, 0f00000000;
	sub.f32 	%f154, %f153, %f61;
	add.f32 	%f200, %f60, %f154;
	sub.f32 	%f155, %f200, %f60;
	sub.f32 	%f194, %f155, %f154;
	sub.f32 	%f156, %f200, %f62;
	fma.rn.f32 	%f157, %f3, %f156, 0f00000000;
	sub.f32 	%f158, %f157, %f63;
	add.f32 	%f199, %f62, %f158;
	sub.f32 	%f159, %f199, %f62;
	sub.f32 	%f193, %f159, %f158;
	sub.f32 	%f160, %f147, %f64;
	fma.rn.f32 	%f161, %f1, %f160, 0f00000000;
	sub.f32 	%f162, %f161, %f65;
	add.f32 	%f198, %f64, %f162;
	sub.f32 	%f163, %f198, %f64;
	sub.f32 	%f192, %f163, %f162;
	sub.f32 	%f164, %f198, %f66;
	fma.rn.f32 	%f165, %f2, %f164, 0f00000000;
	sub.f32 	%f166, %f165, %f67;
	add.f32 	%f197, %f66, %f166;
	sub.f32 	%f167, %f197, %f66;
	sub.f32 	%f191, %f167, %f166;
	sub.f32 	%f168, %f197, %f68;
	fma.rn.f32 	%f169, %f3, %f168, 0f00000000;
	sub.f32 	%f170, %f169, %f69;
	add.f32 	%f196, %f68, %f170;
	sub.f32 	%f171, %f196, %f68;
	sub.f32 	%f190, %f171, %f170;
	setp.equ.f32 	%p32, %f196, 0f00000000;
	mov.f32 	%f203, 0f00000000;
	@%p32 bra 	$L__BB1_36;
	div.rn.f32 	%f172, %f199, %f196;
	mul.f32 	%f203, %f172, 0f42C80000;
$L__BB1_36:
	add.s64 	%rd113, %rd147, %rd26;
	st.global.f32 	[%rd113], %f203;
	add.s32 	%r80, %r80, 2;
	add.s64 	%rd149, %rd149, %rd28;
	add.s64 	%rd148, %rd148, %rd28;
	add.s64 	%rd147, %rd147, %rd28;
	setp.eq.s32 	%p33, %r80, 0;
	@%p33 bra 	$L__BB1_49;
	bra.uni 	$L__BB1_32;
$L__BB1_37:
	setp.lt.s32 	%p12, %r42, 1;
	@%p12 bra 	$L__BB1_49;
	cvt.s64.s32 	%rd15, %r41;
	and.b32  	%r12, %r42, 7;
	setp.lt.u32 	%p13, %r42, 8;
	mov.b32 	%r85, 0;
	@%p13 bra 	$L__BB1_41;
	and.b32  	%r85, %r42, 2147483640;
	neg.s32 	%r74, %r85;
	shl.b64 	%rd44, %rd3, 2;
	add.s64 	%rd144, %rd2, %rd44;
	shl.b64 	%rd17, %rd15, 5;
	shl.b64 	%rd18, %rd15, 2;
$L__BB1_40:
	.pragma "nounroll";
	mov.b32 	%r51, 2147483647;
	st.global.u32 	[%rd144], %r51;
	add.s64 	%rd45, %rd144, %rd18;
	st.global.u32 	[%rd45], %r51;
	add.s64 	%rd46, %rd45, %rd18;
	st.global.u32 	[%rd46], %r51;
	add.s64 	%rd47, %rd46, %rd18;
	st.global.u32 	[%rd47], %r51;
	add.s64 	%rd48, %rd47, %rd18;
	st.global.u32 	[%rd48], %r51;
	add.s64 	%rd49, %rd48, %rd18;
	st.global.u32 	[%rd49], %r51;
	add.s64 	%rd50, %rd49, %rd18;
	st.global.u32 	[%rd50], %r51;
	add.s64 	%rd51, %rd50, %rd18;
	st.global.u32 	[%rd51], %r51;
	add.s32 	%r74, %r74, 8;
	add.s64 	%rd144, %rd144, %rd17;
	setp.eq.s32 	%p14, %r74, 0;
	@%p14 bra 	$L__BB1_41;
	bra.uni 	$L__BB1_40;
$L__BB1_41:
	setp.eq.s32 	%p15, %r12, 0;
	@%p15 bra 	$L__BB1_49;
	and.b32  	%r36, %r42, 3;
	setp.lt.u32 	%p16, %r12, 4;
	@%p16 bra 	$L__BB1_44;
	cvt.u64.u32 	%rd52, %r85;
	mad.lo.s64 	%rd53, %rd52, %rd15, %rd3;
	shl.b64 	%rd54, %rd53, 2;
	add.s64 	%rd55, %rd2, %rd54;
	mov.b32 	%r52, 2147483647;
	st.global.u32 	[%rd55], %r52;
	shl.b64 	%rd56, %rd15, 2;
	add.s64 	%rd57, %rd55, %rd56;
	st.global.u32 	[%rd57], %r52;
	add.s64 	%rd58, %rd57, %rd56;
	st.global.u32 	[%rd58], %r52;
	add.s64 	%rd59, %rd58, %rd56;
	st.global.u32 	[%rd59], %r52;
	add.s32 	%r85, %r85, 4;
$L__BB1_44:
	setp.eq.s32 	%p17, %r36, 0;
	@%p17 bra 	$L__BB1_49;
	setp.eq.s32 	%p18, %r36, 1;
	@%p18 bra 	$L__BB1_47;
	cvt.u64.u32 	%rd60, %r85;
	mad.lo.s64 	%rd61, %rd60, %rd15, %rd3;
	shl.b64 	%rd62, %rd61, 2;
	add.s64 	%rd63, %rd2, %rd62;
	mov.b32 	%r53, 2147483647;
	st.global.u32 	[%rd63], %r53;
	shl.b64 	%rd64, %rd15, 2;
	add.s64 	%rd65, %rd63, %rd64;
	st.global.u32 	[%rd65], %r53;
	add.s32 	%r85, %r85, 2;
$L__BB1_47:
	and.b32  	%r54, %r42, 1;
	setp.eq.b32 	%p19, %r54, 1;
	not.pred 	%p20, %p19;
	@%p20 bra 	$L__BB1_49;
	cvt.u64.u32 	%rd66, %r85;
	mad.lo.s64 	%rd67, %rd66, %rd15, %rd3;
	shl.b64 	%rd68, %rd67, 2;
	add.s64 	%rd69, %rd2, %rd68;
	mov.b32 	%r55, 2147483647;
	st.global.u32 	[%rd69], %r55;
$L__BB1_49:
	ret;

}


// ===== COMPILED SASS (sm_100) =====

	.target	sm_100

	.elftype	@"ET_EXEC"


//--------------------- .note.nv.tkinfo           --------------------------
	.section	.note.nv.tkinfo,"",@"SHT_NOTE"
	.sectionflags	@"SHF_NOTE_NV_TKINFO"
	.tkinfo
        /*0018*/ 	.word	0x00000002
        /*0030*/ 	.string	""
        /*0030*/ 	.string	"ptxas"
        /*0030*/ 	.string	"Cuda compilation tools, release 13.0, V13.0.88"
        /*0030*/ 	.string	"Build cuda_13.0.r13.0/compiler.36424714_0"
        /*0030*/ 	.string	"-arch sm_100 -m 64 "



//--------------------- .note.nv.cuinfo           --------------------------
	.section	.note.nv.cuinfo,"",@"SHT_NOTE"
	.sectionflags	@"SHF_NOTE_NV_CUINFO"
        /*0018*/ 	.short	0x0002
        /*001a*/ 	.short	0x0064
        /*001c*/ 	.short	0x0082
	.zero		2


//--------------------- .nv.info                  --------------------------
	.section	.nv.info,"",@"SHT_CUDA_INFO"
	.align	4


	//----- nvinfo : EIATTR_REGCOUNT
	.align		4
        /*0000*/ 	.byte	0x04, 0x2f
        /*0002*/ 	.short	(.L_1 - .L_0)
	.align		4
.L_0:
        /*0004*/ 	.word	index@(dti_batch_f32)
        /*0008*/ 	.word	0x0000002c


	//----- nvinfo : EIATTR_FRAME_SIZE
	.align		4
.L_1:
        /*000c*/ 	.byte	0x04, 0x11
        /*000e*/ 	.short	(.L_3 - .L_2)
	.align		4
.L_2:
        /*0010*/ 	.word	index@($__internal_1_$__cuda_sm3x_div_rn_noftz_f32_slowpath)
        /*0014*/ 	.word	0x00000000


	//----- nvinfo : EIATTR_FRAME_SIZE
	.align		4
.L_3:
        /*0018*/ 	.byte	0x04, 0x11
        /*001a*/ 	.short	(.L_5 - .L_4)
	.align		4
.L_4:
        /*001c*/ 	.word	index@(dti_batch_f32)
        /*0020*/ 	.word	0x00000000


	//----- nvinfo : EIATTR_REGCOUNT
	.align		4
.L_5:
        /*0024*/ 	.byte	0x04, 0x2f
        /*0026*/ 	.short	(.L_7 - .L_6)
	.align		4
.L_6:
        /*0028*/ 	.word	index@(dti_many_series_one_param_f32)
        /*002c*/ 	.word	0x0000002c


	//----- nvinfo : EIATTR_FRAME_SIZE
	.align		4
.L_7:
        /*0030*/ 	.byte	0x04, 0x11
        /*0032*/ 	.short	(.L_9 - .L_8)
	.align		4
.L_8:
        /*0034*/ 	.word	index@($__internal_0_$__cuda_sm3x_div_rn_noftz_f32_slowpath)
        /*0038*/ 	.word	0x00000000


	//----- nvinfo : EIATTR_FRAME_SIZE
	.align		4
.L_9:
        /*003c*/ 	.byte	0x04, 0x11
        /*003e*/ 	.short	(.L_11 - .L_10)
	.align		4
.L_10:
        /*0040*/ 	.word	index@(dti_many_series_one_param_f32)
        /*0044*/ 	.word	0x00000000


	//----- nvinfo : EIATTR_MIN_STACK_SIZE
	.align		4
.L_11:
        /*0048*/ 	.byte	0x04, 0x12
        /*004a*/ 	.short	(.L_13 - .L_12)
	.align		4
.L_12:
        /*004c*/ 	.word	index@(dti_many_series_one_param_f32)
        /*0050*/ 	.word	0x00000000


	//----- nvinfo : EIATTR_MIN_STACK_SIZE
	.align		4
.L_13:
        /*0054*/ 	.byte	0x04, 0x12
        /*0056*/ 	.short	(.L_15 - .L_14)
	.align		4
.L_14:
        /*0058*/ 	.word	index@(dti_batch_f32)
        /*005c*/ 	.word	0x00000000
.L_15:


//--------------------- .nv.compat                --------------------------
	.section	.nv.compat,"",@"SHT_CUDA_COMPAT_INFO"
	.align	4
        /*0000*/ 	.byte	0x02, 0x09, 0x00, 0x00, 0x02, 0x02, 0x01, 0x00, 0x02, 0x05, 0x05, 0x00, 0x03, 0x07, 0x01, 0x01
        /*0010*/ 	.byte	0x02, 0x03, 0x00, 0x00, 0x02, 0x06, 0x01, 0x00, 0x04, 0x0b, 0x08, 0x00, 0x01, 0x00, 0x00, 0x00
        /*0020*/ 	.byte	0x00, 0x00, 0x00, 0x00


//--------------------- .nv.info.dti_many_series_one_param_f32 --------------------------
	.section	.nv.info.dti_many_series_one_param_f32,"",@"SHT_CUDA_INFO"
	.sectionflags	@""
	.align	4


	//----- nvinfo : EIATTR_CUDA_API_VERSION
	.align		4
        /*0000*/ 	.byte	0x04, 0x37
        /*0002*/ 	.short	(.L_17 - .L_16)
.L_16:
        /*0004*/ 	.word	0x00000082


	//----- nvinfo : EIATTR_KPARAM_INFO
	.align		4
.L_17:
        /*0008*/ 	.byte	0x04, 0x17
        /*000a*/ 	.short	(.L_19 - .L_18)
.L_18:
        /*000c*/ 	.word	0x00000000
        /*0010*/ 	.short	0x0008
        /*0012*/ 	.short	0x0030
        /*0014*/ 	.byte	0x00, 0xf5, 0x21, 0x00


	//----- nvinfo : EIATTR_KPARAM_INFO
	.align		4
.L_19:
        /*0018*/ 	.byte	0x04, 0x17
        /*001a*/ 	.short	(.L_21 - .L_20)
.L_20:
        /*001c*/ 	.word	0x00000000
        /*0020*/ 	.short	0x0007
        /*0022*/ 	.short	0x0028
        /*0024*/ 	.byte	0x00, 0xf0, 0x11, 0x00


	//----- nvinfo : EIATTR_KPARAM_INFO
	.align		4
.L_21:
        /*0028*/ 	.byte	0x04, 0x17
        /*002a*/ 	.short	(.L_23 - .L_22)
.L_22:
        /*002c*/ 	.word	0x00000000
        /*0030*/ 	.short	0x0006
        /*0032*/ 	.short	0x0024
        /*0034*/ 	.byte	0x00, 0xf0, 0x11, 0x00


	//----- nvinfo : EIATTR_KPARAM_INFO
	.align		4
.L_23:
        /*0038*/ 	.byte	0x04, 0x17
        /*003a*/ 	.short	(.L_25 - .L_24)
.L_24:
        /*003c*/ 	.word	0x00000000
        /*0040*/ 	.short	0x0005
        /*0042*/ 	.short	0x0020
        /*0044*/ 	.byte	0x00, 0xf0, 0x11, 0x00


	//----- nvinfo : EIATTR_KPARAM_INFO
	.align		4
.L_25:
        /*0048*/ 	.byte	0x04, 0x17
        /*004a*/ 	.short	(.L_27 - .L_26)
.L_26:
        /*004c*/ 	.word	0x00000000
        /*0050*/ 	.short	0x0004
        /*0052*/ 	.short	0x001c
        /*0054*/ 	.byte	0x00, 0xf0, 0x11, 0x00


	//----- nvinfo : EIATTR_KPARAM_INFO
	.align		4
.L_27:
        /*0058*/ 	.byte	0x04, 0x17
        /*005a*/ 	.short	(.L_29 - .L_28)
.L_28:
        /*005c*/ 	.word	0x00000000
        /*0060*/ 	.short	0x0003
        /*0062*/ 	.short	0x0018
        /*0064*/ 	.byte	0x00, 0xf0, 0x11, 0x00


	//----- nvinfo : EIATTR_KPARAM_INFO
	.align		4
.L_29:
        /*0068*/ 	.byte	0x04, 0x17
        /*006a*/ 	.short	(.L_31 - .L_30)
.L_30:
        /*006c*/ 	.word	0x00000000
        /*0070*/ 	.short	0x0002
        /*0072*/ 	.short	0x0010
        /*0074*/ 	.byte	0x00, 0xf5, 0x21, 0x00


	//----- nvinfo : EIATTR_KPARAM_INFO
	.align		4
.L_31:
        /*0078*/ 	.byte	0x04, 0x17
        /*007a*/ 	.short	(.L_33 - .L_32)
.L_32:
        /*007c*/ 	.word	0x00000000
        /*0080*/ 	.short	0x0001
        /*0082*/ 	.short	0x0008
        /*0084*/ 	.byte	0x00, 0xf5, 0x21, 0x00


	//----- nvinfo : EIATTR_KPARAM_INFO
	.align		4
.L_33:
        /*0088*/ 	.byte	0x04, 0x17
        /*008a*/ 	.short	(.L_35 - .L_34)
.L_34:
        /*008c*/ 	.word	0x00000000
        /*0090*/ 	.short	0x0000
        /*0092*/ 	.short	0x0000
        /*0094*/ 	.byte	0x00, 0xf5, 0x21, 0x00


	//----- nvinfo : EIATTR_SPARSE_MMA_MASK
	.align		4
.L_35:
        /*0098*/ 	.byte	0x03, 0x50
        /*009a*/ 	.short	0x0000


	//----- nvinfo : EIATTR_MAXREG_COUNT
	.align		4
        /*009c*/ 	.byte	0x03, 0x1b
        /*009e*/ 	.short	0x00ff


	//----- nvinfo : EIATTR_MERCURY_ISA_VERSION
	.align		4
        /*00a0*/ 	.byte	0x03, 0x5f
        /*00a2*/ 	.short	0x0101


	//----- nvinfo : EIATTR_VRC_CTA_INIT_COUNT
	.align		4
        /*00a4*/ 	.byte	0x02, 0x4a
	.zero		1
	.zero		1


	//----- nvinfo : EIATTR_EXIT_INSTR_OFFSETS
	.align		4
        /*00a8*/ 	.byte	0x04, 0x1c
        /*00aa*/ 	.short	(.L_37 - .L_36)


	//   ....[0]....
.L_36:
        /*00ac*/ 	.word	0x00000070


	//   ....[1]....
        /*00b0*/ 	.word	0x00000170


	//   ....[2]....
        /*00b4*/ 	.word	0x00000420


	//   ....[3]....
        /*00b8*/ 	.word	0x000005c0


	//   ....[4]....
        /*00bc*/ 	.word	0x000006d0


	//   ....[5]....
        /*00c0*/ 	.word	0x00000760


	//   ....[6]....
        /*00c4*/ 	.word	0x000016e0


	//   ....[7]....
        /*00c8*/ 	.word	0x000020c0


	//   ....[8]....
        /*00cc*/ 	.word	0x000020f0


	//   ....[9]....
        /*00d0*/ 	.word	0x000023a0


	//   ....[10]....
        /*00d4*/ 	.word	0x00002560


	//   ....[11]....
        /*00d8*/ 	.word	0x00002670


	//   ....[12]....
        /*00dc*/ 	.word	0x00002700


	//----- nvinfo : EIATTR_CRS_STACK_SIZE
	.align		4
.L_37:
        /*00e0*/ 	.byte	0x04, 0x1e
        /*00e2*/ 	.short	(.L_39 - .L_38)
.L_38:
        /*00e4*/ 	.word	0x00000000


	//----- nvinfo : EIATTR_CBANK_PARAM_SIZE
	.align		4
.L_39:
        /*00e8*/ 	.byte	0x03, 0x19
        /*00ea*/ 	.short	0x0038


	//----- nvinfo : EIATTR_PARAM_CBANK
	.align		4
        /*00ec*/ 	.byte	0x04, 0x0a
        /*00ee*/ 	.short	(.L_41 - .L_40)
	.align		4
.L_40:
        /*00f0*/ 	.word	index@(.nv.constant0.dti_many_series_one_param_f32)
        /*00f4*/ 	.short	0x0380
        /*00f6*/ 	.short	0x0038


	//----- nvinfo : EIATTR_SW_WAR
	.align		4
.L_41:
        /*00f8*/ 	.byte	0x04, 0x36
        /*00fa*/ 	.short	(.L_43 - .L_42)
.L_42:
        /*00fc*/ 	.word	0x00000008
.L_43:


//--------------------- .nv.info.dti_batch_f32    --------------------------
	.section	.nv.info.dti_batch_f32,"",@"SHT_CUDA_INFO"
	.sectionflags	@""
	.align	4


	//----- nvinfo : EIATTR_CUDA_API_VERSION
	.align		4
        /*0000*/ 	.byte	0x04, 0x37
        /*0002*/ 	.short	(.L_45 - .L_44)
.L_44:
        /*0004*/ 	.word	0x00000082


	//----- nvinfo : EIATTR_KPARAM_INFO
	.align		4
.L_45:
        /*0008*/ 	.byte	0x04, 0x17
        /*000a*/ 	.short	(.L_47 - .L_46)
.L_46:
        /*000c*/ 	.word	0x00000000
        /*0010*/ 	.short	0x0008
        /*0012*/ 	.short	0x0038
        /*0014*/ 	.byte	0x00, 0xf5, 0x21, 0x00


	//----- nvinfo : EIATTR_KPARAM_INFO
	.align		4
.L_47:
        /*0018*/ 	.byte	0x04, 0x17
        /*001a*/ 	.short	(.L_49 - .L_48)
.L_48:
        /*001c*/ 	.word	0x00000000
        /*0020*/ 	.short	0x0007
        /*0022*/ 	.short	0x0030
        /*0024*/ 	.byte	0x00, 0xf0, 0x11, 0x00


	//----- nvinfo : EIATTR_KPARAM_INFO
	.align		4
.L_49:
        /*0028*/ 	.byte	0x04, 0x17
        /*002a*/ 	.short	(.L_51 - .L_50)
.L_50:
        /*002c*/ 	.word	0x00000000
        /*0030*/ 	.short	0x0006
        /*0032*/ 	.short	0x002c
        /*0034*/ 	.byte	0x00, 0xf0, 0x11, 0x00


	//----- nvinfo : EIATTR_KPARAM_INFO
	.align		4
.L_51:
        /*0038*/ 	.byte	0x04, 0x17
        /*003a*/ 	.short	(.L_53 - .L_52)
.L_52:
        /*003c*/ 	.word	0x00000000
        /*0040*/ 	.short	0x0005
        /*0042*/ 	.short	0x0028
        /*0044*/ 	.byte	0x00, 0xf0, 0x11, 0x00


	//----- nvinfo : EIATTR_KPARAM_INFO
	.align		4
.L_53:
        /*0048*/ 	.byte	0x04, 0x17
        /*004a*/ 	.short	(.L_55 - .L_54)
.L_54:
        /*004c*/ 	.word	0x00000000
        /*0050*/ 	.short	0x0004
        /*0052*/ 	.short	0x0020
        /*0054*/ 	.byte	0x00, 0xf5, 0x21, 0x00


	//----- nvinfo : EIATTR_KPARAM_INFO
	.align		4
.L_55:
        /*0058*/ 	.byte	0x04, 0x17
        /*005a*/ 	.short	(.L_57 - .L_56)
.L_56:
        /*005c*/ 	.word	0x00000000
        /*0060*/ 	.short	0x0003
        /*0062*/ 	.short	0x0018
        /*0064*/ 	.byte	0x00, 0xf5, 0x21, 0x00


	//----- nvinfo : EIATTR_KPARAM_INFO
	.align		4
.L_57:
        /*0068*/ 	.byte	0x04, 0x17
        /*006a*/ 	.short	(.L_59 - .L_58)
.L_58:
        /*006c*/ 	.word	0x00000000
        /*0070*/ 	.short	0x0002
        /*0072*/ 	.short	0x0010
        /*0074*/ 	.byte	0x00, 0xf5, 0x21, 0x00


	//----- nvinfo : EIATTR_KPARAM_INFO
	.align		4
.L_59:
        /*0078*/ 	.byte	0x04, 0x17
        /*007a*/ 	.short	(.L_61 - .L_60)
.L_60:
        /*007c*/ 	.word	0x00000000
        /*0080*/ 	.short	0x0001
        /*0082*/ 	.short	0x0008
        /*0084*/ 	.byte	0x00, 0xf5, 0x21, 0x00


	//----- nvinfo : EIATTR_KPARAM_INFO
	.align		4
.L_61:
        /*0088*/ 	.byte	0x04, 0x17
        /*008a*/ 	.short	(.L_63 - .L_62)
.L_62:
        /*008c*/ 	.word	0x00000000
        /*0090*/ 	.short	0x0000
        /*0092*/ 	.short	0x0000
        /*0094*/ 	.byte	0x00, 0xf5, 0x21, 0x00


	//----- nvinfo : EIATTR_SPARSE_MMA_MASK
	.align		4
.L_63:
        /*0098*/ 	.byte	0x03, 0x50
        /*009a*/ 	.short	0x0000


	//----- nvinfo : EIATTR_MAXREG_COUNT
	.align		4
        /*009c*/ 	.byte	0x03, 0x1b
        /*009e*/ 	.short	0x00ff


	//----- nvinfo : EIATTR_MERCURY_ISA_VERSION
	.align		4
        /*00a0*/ 	.byte	0x03, 0x5f
        /*00a2*/ 	.short	0x0101


	//----- nvinfo : EIATTR_VRC_CTA_INIT_COUNT
	.align		4
        /*00a4*/ 	.byte	0x02, 0x4a
	.zero		1
	.zero		1


	//----- nvinfo : EIATTR_EXIT_INSTR_OFFSETS
	.align		4
        /*00a8*/ 	.byte	0x04, 0x1c
        /*00aa*/ 	.short	(.L_65 - .L_64)


	//   ....[0]....
.L_64:
        /*00ac*/ 	.word	0x00000080


	//   ....[1]....
        /*00b0*/ 	.word	0x00002be0


	//   ....[2]....
        /*00b4*/ 	.word	0x00005130


	//   ....[3]....
        /*00b8*/ 	.word	0x00005bc0


	//   ....[4]....
        /*00bc*/ 	.word	0x00006180


	//----- nvinfo : EIATTR_CRS_STACK_SIZE
	.align		4
.L_65:
        /*00c0*/ 	.byte	0x04, 0x1e
        /*00c2*/ 	.short	(.L_67 - .L_66)
.L_66:
        /*00c4*/ 	.word	0x00000000


	//----- nvinfo : EIATTR_CBANK_PARAM_SIZE
	.align		4
.L_67:
        /*00c8*/ 	.byte	0x03, 0x19
        /*00ca*/ 	.short	0x0040


	//----- nvinfo : EIATTR_PARAM_CBANK
	.align		4
        /*00cc*/ 	.byte	0x04, 0x0a
        /*00ce*/ 	.short	(.L_69 - .L_68)
	.align		4
.L_68:
        /*00d0*/ 	.word	index@(.nv.constant0.dti_batch_f32)
        /*00d4*/ 	.short	0x0380
        /*00d6*/ 	.short	0x0040


	//----- nvinfo : EIATTR_SW_WAR
	.align		4
.L_69:
        /*00d8*/ 	.byte	0x04, 0x36
        /*00da*/ 	.short	(.L_71 - .L_70)
.L_70:
        /*00dc*/ 	.word	0x00000008
.L_71:


//--------------------- .nv.callgraph             --------------------------
	.section	.nv.callgraph,"",@"SHT_CUDA_CALLGRAPH"
	.align	4
	.sectionentsize	8
	.align		4
        /*0000*/ 	.word	0x00000000
	.align		4
        /*0004*/ 	.word	0xffffffff
	.align		4
        /*0008*/ 	.word	0x00000000
	.align		4
        /*000c*/ 	.word	0xfffffffe
	.align		4
        /*0010*/ 	.word	0x00000000
	.align		4
        /*0014*/ 	.word	0xfffffffd
	.align		4
        /*0018*/ 	.word	0x00000000
	.align		4
        /*001c*/ 	.word	0xfffffffc


//--------------------- .text.dti_many_series_one_param_f32 --------------------------
	.section	.text.dti_many_series_one_param_f32,"ax",@progbits
	.align	128
        .global         dti_many_series_one_param_f32
        .type           dti_many_series_one_param_f32,@function
        .size           dti_many_series_one_param_f32,(.L_x_181 - dti_many_series_one_param_f32)
        .other          dti_many_series_one_param_f32,@"STO_CUDA_ENTRY STV_DEFAULT"
dti_many_series_one_param_f32:
.text.dti_many_series_one_param_f32:
[----:B------:R-:W-:Y:S01]  /*0000*/  LDC R1, c[0x0][0x37c] ;  /* 0x0000df00ff017b82 */ /* 0x000fe20000000800 */
[----:B------:R-:W0:Y:S07]  /*0010*/  S2R R3, SR_TID.X ;  /* 0x0000000000037919 */ /* 0x000e2e0000002100 */
[----:B------:R-:W0:Y:S08]  /*0020*/  S2UR UR4, SR_CTAID.X ;  /* 0x00000000000479c3 */ /* 0x000e300000002500 */
[----:B------:R-:W0:Y:S08]  /*0030*/  LDC R2, c[0x0][0x360] ;  /* 0x0000d800ff027b82 */ /* 0x000e300000000800 */
[----:B------:R-:W1:Y:S01]  /*0040*/  LDC R5, c[0x0][0x398] ;  /* 0x0000e600ff057b82 */ /* 0x000e620000000800 */
[----:B0-----:R-:W-:-:S05]  /*0050*/  IMAD R2, R2, UR4, R3 ;  /* 0x0000000402027c24 */ /* 0x001fca000f8e0203 */
[----:B-1----:R-:W-:-:S13]  /*0060*/  ISETP.GE.AND P0, PT, R2, R5, PT ;  /* 0x000000050200720c */ /* 0x002fda0003f06270 */
[----:B------:R-:W-:Y:S05]  /*0070*/  @P0 EXIT ;  /* 0x000000000000094d */ /* 0x000fea0003800000 */
[----:B------:R-:W0:Y:S01]  /*0080*/  LDC.64 R6, c[0x0][0x390] ;  /* 0x0000e400ff067b82 */ /* 0x000e220000000a00 */
[----:B------:R-:W1:Y:S01]  /*0090*/  LDCU.64 UR4, c[0x0][0x358] ;  /* 0x00006b00ff0477ac */ /* 0x000e620008000a00 */
[----:B------:R-:W2:Y:S06]  /*00a0*/  LDCU.64 UR6, c[0x0][0x3a0] ;  /* 0x00007400ff0677ac */ /* 0x000eac0008000a00 */
[----:B------:R-:W3:Y:S01]  /*00b0*/  LDC R4, c[0x0][0x39c] ;  /* 0x0000e700ff047b82 */ /* 0x000ee20000000800 */
[----:B------:R-:W4:Y:S01]  /*00c0*/  LDCU UR8, c[0x0][0x3a8] ;  /* 0x00007500ff0877ac */ /* 0x000f220008000800 */
[----:B0-----:R-:W-:-:S05]  /*00d0*/  IMAD.WIDE R6, R2, 0x4, R6 ;  /* 0x0000000402067825 */ /* 0x001fca00078e0206 */
[----:B-1----:R-:W5:Y:S01]  /*00e0*/  LDG.E.CONSTANT R27, desc[UR4][R6.64] ;  /* 0x00000004061b7981 */ /* 0x002f62000c1e9900 */
[----:B--2---:R-:W-:Y:S02]  /*00f0*/  ISETP.LT.AND P0, PT, RZ, UR6, PT ;  /* 0x00000006ff007c0c */ /* 0x004fe4000bf01270 */
[----:B----4-:R-:W-:Y:S02]  /*0100*/  ISETP.LT.AND P1, PT, RZ, UR8, PT ;  /* 0x00000008ff007c0c */ /* 0x010fe4000bf21270 */
[----:B------:R-:W-:Y:S02]  /*0110*/  SHF.R.S32.HI R3, RZ, 0x1f, R2 ;  /* 0x0000001fff037819 */ /* 0x000fe40000011402 */
[----:B-----5:R-:W-:-:S04]  /*0120*/  ISETP.GT.AND P0, PT, R27, -0x1, P0 ;  /* 0xffffffff1b00780c */ /* 0x020fc80000704270 */
[----:B---3--:R-:W-:-:S04]  /*0130*/  ISETP.LT.AND P0, PT, R27, R4, P0 ;  /* 0x000000041b00720c */ /* 0x008fc80000701270 */
[----:B------:R-:W-:-:S13]  /*0140*/  ISETP.LT.AND P0, PT, RZ, UR7, P0 ;  /* 0x00000007ff007c0c */ /* 0x000fda0008701270 */
[----:B------:R-:W-:Y:S05]  /*0150*/  @P0 BRA P1, `(.L_x_0) ;  /* 0x0000000400840947 */ /* 0x000fea0000800000 */
[----:B------:R-:W-:-:S13]  /*0160*/  ISETP.GE.AND P0, PT, R4, 0x1, PT ;  /* 0x000000010400780c */ /* 0x000fda0003f06270 */
[----:B------:R-:W-:Y:S05]  /*0170*/  @!P0 EXIT ;  /* 0x000000000000894d */ /* 0x000fea0003800000 */
[C---:B------:R-:W-:Y:S01]  /*0180*/  ISETP.GE.U32.AND P1, PT, R4.reuse, 0x8, PT ;  /* 0x000000080400780c */ /* 0x040fe20003f26070 */
[----:B------:R-:W-:Y:S01]  /*0190*/  IMAD.MOV.U32 R7, RZ, RZ, RZ ;  /* 0x000000ffff077224 */ /* 0x000fe200078e00ff */
[----:B------:R-:W-:Y:S02]  /*01a0*/  LOP3.LUT R24, R4, 0x7, RZ, 0xc0, !PT ;  /* 0x0000000704187812 */ /* 0x000fe400078ec0ff */
[----:B------:R-:W-:Y:S02]  /*01b0*/  SHF.R.S32.HI R0, RZ, 0x1f, R5 ;  /* 0x0000001fff007819 */ /* 0x000fe40000011405 */
[----:B------:R-:W-:-:S07]  /*01c0*/  ISETP.NE.AND P0, PT, R24, RZ, PT ;  /* 0x000000ff1800720c */ /* 0x000fce0003f05270 */
[----:B------:R-:W-:Y:S06]  /*01d0*/  @!P1 BRA `(.L_x_1) ;  /* 0x0000000000909947 */ /* 0x000fec0003800000 */
[----:B------:R-:W0:Y:S01]  /*01e0*/  LDCU.64 UR8, c[0x0][0x3b0] ;  /* 0x00007600ff0877ac */ /* 0x000e220008000a00 */
[----:B------:R-:W-:Y:S01]  /*01f0*/  LOP3.LUT R7, R4, 0x7ffffff8, RZ, 0xc0, !PT ;  /* 0x7ffffff804077812 */ /* 0x000fe200078ec0ff */
[C---:B------:R-:W-:Y:S01]  /*0200*/  IMAD.SHL.U32 R25, R5.reuse, 0x4, RZ ;  /* 0x0000000405197824 */ /* 0x040fe200078e00ff */
[C-C-:B------:R-:W-:Y:S02]  /*0210*/  SHF.L.U64.HI R6, R5.reuse, 0x5, R0.reuse ;  /* 0x0000000505067819 */ /* 0x140fe40000010200 */
[----:B------:R-:W-:Y:S02]  /*0220*/  SHF.L.U64.HI R27, R5, 0x2, R0 ;  /* 0x00000002051b7819 */ /* 0x000fe40000010200 */
[----:B------:R-:W-:Y:S02]  /*0230*/  IADD3 R4, PT, PT, -R7, RZ, RZ ;  /* 0x000000ff07047210 */ /* 0x000fe40007ffe1ff */
[----:B0-----:R-:W-:-:S04]  /*0240*/  LEA R16, P1, R2, UR8, 0x2 ;  /* 0x0000000802107c11 */ /* 0x001fc8000f8210ff */
[----:B------:R-:W-:-:S09]  /*0250*/  LEA.HI.X R17, R2, UR9, R3, 0x2, P1 ;  /* 0x0000000902117c11 */ /* 0x000fd200088f1403 */
.L_x_2:
[----:B-1----:R-:W-:Y:S01]  /*0260*/  IADD3 R18, P1, PT, R16, R25, RZ ;  /* 0x0000001910127210 */ /* 0x002fe20007f3e0ff */
[----:B------:R-:W-:Y:S01]  /*0270*/  IMAD.MOV.U32 R29, RZ, RZ, 0x7fffffff ;  /* 0x7fffffffff1d7424 */ /* 0x000fe200078e00ff */
[----:B------:R-:W-:-:S03]  /*0280*/  IADD3 R4, PT, PT, R4, 0x8, RZ ;  /* 0x0000000804047810 */ /* 0x000fc60007ffe0ff */
[--C-:B------:R-:W-:Y:S01]  /*0290*/  IMAD.X R19, R17, 0x1, R27.reuse, P1 ;  /* 0x0000000111137824 */ /* 0x100fe200008e061b */
[-C--:B------:R-:W-:Y:S01]  /*02a0*/  IADD3 R14, P1, PT, R18, R25.reuse, RZ ;  /* 0x00000019120e7210 */ /* 0x080fe20007f3e0ff */
[----:B------:R0:W-:Y:S04]  /*02b0*/  STG.E desc[UR4][R16.64], R29 ;  /* 0x0000001d10007986 */ /* 0x0001e8000c101904 */
[----:B------:R-:W-:Y:S01]  /*02c0*/  IMAD.X R15, R19, 0x1, R27, P1 ;  /* 0x00000001130f7824 */ /* 0x000fe200008e061b */
[----:B------:R-:W-:Y:S01]  /*02d0*/  IADD3 R10, P1, PT, R14, R25, RZ ;  /* 0x000000190e0a7210 */ /* 0x000fe20007f3e0ff */
[----:B------:R1:W-:Y:S03]  /*02e0*/  STG.E desc[UR4][R18.64], R29 ;  /* 0x0000001d12007986 */ /* 0x0003e6000c101904 */
[----:B------:R-:W-:Y:S01]  /*02f0*/  IADD3.X R11, PT, PT, R15, R27, RZ, P1, !PT ;  /* 0x0000001b0f0b7210 */ /* 0x000fe20000ffe4ff */
[----:B------:R1:W-:Y:S01]  /*0300*/  STG.E desc[UR4][R14.64], R29 ;  /* 0x0000001d0e007986 */ /* 0x0003e2000c101904 */
[----:B------:R-:W-:-:S02]  /*0310*/  IADD3 R8, P1, PT, R10, R25, RZ ;  /* 0x000000190a087210 */ /* 0x000fc40007f3e0ff */
[----:B0-----:R-:W-:Y:S01]  /*0320*/  LEA R16, P2, R5, R16, 0x5 ;  /* 0x0000001005107211 */ /* 0x001fe200078428ff */
[----:B------:R1:W-:Y:S02]  /*0330*/  STG.E desc[UR4][R10.64], R29 ;  /* 0x0000001d0a007986 */ /* 0x0003e4000c101904 */
[----:B------:R-:W-:Y:S01]  /*0340*/  IMAD.X R9, R11, 0x1, R27, P1 ;  /* 0x000000010b097824 */ /* 0x000fe200008e061b */
[----:B------:R-:W-:Y:S01]  /*0350*/  IADD3 R12, P1, PT, R8, R25, RZ ;  /* 0x00000019080c7210 */ /* 0x000fe20007f3e0ff */
[----:B------:R-:W-:-:S03]  /*0360*/  IMAD.X R17, R17, 0x1, R6, P2 ;  /* 0x0000000111117824 */ /* 0x000fc600010e0606 */
[----:B------:R-:W-:Y:S01]  /*0370*/  IADD3.X R13, PT, PT, R9, R27, RZ, P1, !PT ;  /* 0x0000001b090d7210 */ /* 0x000fe20000ffe4ff */
[----:B------:R1:W-:Y:S01]  /*0380*/  STG.E desc[UR4][R8.64], R29 ;  /* 0x0000001d08007986 */ /* 0x0003e2000c101904 */
[----:B------:R-:W-:-:S03]  /*0390*/  IADD3 R20, P1, PT, R12, R25, RZ ;  /* 0x000000190c147210 */ /* 0x000fc60007f3e0ff */
[----:B------:R1:W-:Y:S02]  /*03a0*/  STG.E desc[UR4][R12.64], R29 ;  /* 0x0000001d0c007986 */ /* 0x0003e4000c101904 */
[----:B------:R-:W-:Y:S01]  /*03b0*/  IMAD.X R21, R13, 0x1, R27, P1 ;  /* 0x000000010d157824 */ /* 0x000fe200008e061b */
[----:B------:R-:W-:-:S04]  /*03c0*/  IADD3 R22, P1, PT, R20, R25, RZ ;  /* 0x0000001914167210 */ /* 0x000fc80007f3e0ff */
[----:B------:R1:W-:Y:S01]  /*03d0*/  STG.E desc[UR4][R20.64], R29 ;  /* 0x0000001d14007986 */ /* 0x0003e2000c101904 */
[----:B------:R-:W-:Y:S01]  /*03e0*/  IMAD.X R23, R21, 0x1, R27, P1 ;  /* 0x0000000115177824 */ /* 0x000fe200008e061b */
[----:B------:R-:W-:-:S04]  /*03f0*/  ISETP.NE.AND P1, PT, R4, RZ, PT ;  /* 0x000000ff0400720c */ /* 0x000fc80003f25270 */
[----:B------:R1:W-:Y:S09]  /*0400*/  STG.E desc[UR4][R22.64], R29 ;  /* 0x0000001d16007986 */ /* 0x0003f2000c101904 */
[----:B------:R-:W-:Y:S05]  /*0410*/  @P1 BRA `(.L_x_2) ;  /* 0xfffffffc00901947 */ /* 0x000fea000383ffff */
.L_x_1:
[----:B------:R-:W-:Y:S05]  /*0420*/  @!P0 EXIT ;  /* 0x000000000000894d */ /* 0x000fea0003800000 */
[----:B------:R-:W1:Y:S01]  /*0430*/  LDC R6, c[0x0][0x39c] ;  /* 0x0000e700ff067b82 */ /* 0x000e620000000800 */
[----:B------:R-:W-:Y:S02]  /*0440*/  ISETP.GE.U32.AND P1, PT, R24, 0x4, PT ;  /* 0x000000041800780c */ /* 0x000fe40003f26070 */
[----:B-1----:R-:W-:-:S04]  /*0450*/  LOP3.LUT R14, R6, 0x3, RZ, 0xc0, !PT ;  /* 0x00000003060e7812 */ /* 0x002fc800078ec0ff */
[----:B------:R-:W-:-:S07]  /*0460*/  ISETP.NE.AND P0, PT, R14, RZ, PT ;  /* 0x000000ff0e00720c */ /* 0x000fce0003f05270 */
[----:B------:R-:W-:Y:S06]  /*0470*/  @!P1 BRA `(.L_x_3) ;  /* 0x0000000000509947 */ /* 0x000fec0003800000 */
[----:B------:R-:W0:Y:S01]  /*0480*/  LDC R9, c[0x0][0x398] ;  /* 0x0000e600ff097b82 */ /* 0x000e220000000800 */
[----:B------:R-:W1:Y:S01]  /*0490*/  LDCU.64 UR8, c[0x0][0x3b0] ;  /* 0x00007600ff0877ac */ /* 0x000e620008000a00 */
[----:B------:R-:W-:Y:S02]  /*04a0*/  IMAD.MOV.U32 R15, RZ, RZ, 0x7fffffff ;  /* 0x7fffffffff0f7424 */ /* 0x000fe400078e00ff */
[----:B0-----:R-:W-:Y:S01]  /*04b0*/  IMAD.WIDE.U32 R4, R7, R9, R2 ;  /* 0x0000000907047225 */ /* 0x001fe200078e0002 */
[----:B------:R-:W-:-:S03]  /*04c0*/  SHF.L.U64.HI R13, R9, 0x2, R0 ;  /* 0x00000002090d7819 */ /* 0x000fc60000010200 */
[----:B------:R-:W-:Y:S01]  /*04d0*/  IMAD.SHL.U32 R17, R9, 0x4, RZ ;  /* 0x0000000409117824 */ /* 0x000fe200078e00ff */
[----:B-1----:R-:W-:Y:S01]  /*04e0*/  LEA R8, P1, R4, UR8, 0x2 ;  /* 0x0000000804087c11 */ /* 0x002fe2000f8210ff */
[C---:B------:R-:W-:Y:S02]  /*04f0*/  IMAD R5, R7.reuse, R0, R5 ;  /* 0x0000000007057224 */ /* 0x040fe400078e0205 */
[----:B------:R-:W-:Y:S01]  /*0500*/  VIADD R7, R7, 0x4 ;  /* 0x0000000407077836 */ /* 0x000fe20000000000 */
[-C--:B------:R-:W-:Y:S02]  /*0510*/  IADD3 R10, P2, PT, R8, R17.reuse, RZ ;  /* 0x00000011080a7210 */ /* 0x080fe40007f5e0ff */
[----:B------:R-:W-:Y:S02]  /*0520*/  LEA.HI.X R9, R4, UR9, R5, 0x2, P1 ;  /* 0x0000000904097c11 */ /* 0x000fe400088f1405 */
[----:B------:R-:W-:Y:S02]  /*0530*/  IADD3 R4, P1, PT, R10, R17, RZ ;  /* 0x000000110a047210 */ /* 0x000fe40007f3e0ff */
[----:B------:R-:W-:Y:S01]  /*0540*/  IADD3.X R11, PT, PT, R9, R13, RZ, P2, !PT ;  /* 0x0000000d090b7210 */ /* 0x000fe200017fe4ff */
[----:B------:R0:W-:Y:S01]  /*0550*/  STG.E desc[UR4][R8.64], R15 ;  /* 0x0000000f08007986 */ /* 0x0001e2000c101904 */
[----:B------:R-:W-:-:S03]  /*0560*/  IADD3 R12, P2, PT, R4, R17, RZ ;  /* 0x00000011040c7210 */ /* 0x000fc60007f5e0ff */
[----:B------:R-:W-:Y:S01]  /*0570*/  IMAD.X R5, R11, 0x1, R13, P1 ;  /* 0x000000010b057824 */ /* 0x000fe200008e060d */
[----:B------:R0:W-:Y:S04]  /*0580*/  STG.E desc[UR4][R10.64], R15 ;  /* 0x0000000f0a007986 */ /* 0x0001e8000c101904 */
[----:B------:R-:W-:Y:S01]  /*0590*/  IADD3.X R13, PT, PT, R5, R13, RZ, P2, !PT ;  /* 0x0000000d050d7210 */ /* 0x000fe200017fe4ff */
[----:B------:R0:W-:Y:S04]  /*05a0*/  STG.E desc[UR4][R4.64], R15 ;  /* 0x0000000f04007986 */ /* 0x0001e8000c101904 */
[----:B------:R0:W-:Y:S02]  /*05b0*/  STG.E desc[UR4][R12.64], R15 ;  /* 0x0000000f0c007986 */ /* 0x0001e4000c101904 */
.L_x_3:
[----:B------:R-:W-:Y:S05]  /*05c0*/  @!P0 EXIT ;  /* 0x000000000000894d */ /* 0x000fea0003800000 */
[----:B------:R-:W-:Y:S02]  /*05d0*/  ISETP.NE.AND P0, PT, R14, 0x1, PT ;  /* 0x000000010e00780c */ /* 0x000fe40003f05270 */
[----:B0-----:R-:W-:-:S04]  /*05e0*/  LOP3.LUT R4, R6, 0x1, RZ, 0xc0, !PT ;  /* 0x0000000106047812 */ /* 0x001fc800078ec0ff */
[----:B------:R-:W-:-:S07]  /*05f0*/  ISETP.NE.U32.AND P1, PT, R4, 0x1, PT ;  /* 0x000000010400780c */ /* 0x000fce0003f25070 */
[----:B------:R-:W-:Y:S06]  /*0600*/  @!P0 BRA `(.L_x_4) ;  /* 0x0000000000308947 */ /* 0x000fec0003800000 */
[----:B------:R-:W0:Y:S01]  /*0610*/  LDC R11, c[0x0][0x398] ;  /* 0x0000e600ff0b7b82 */ /* 0x000e220000000800 */
[----:B------:R-:W1:Y:S01]  /*0620*/  LDCU.64 UR8, c[0x0][0x3b0] ;  /* 0x00007600ff0877ac */ /* 0x000e620008000a00 */
[----:B------:R-:W-:Y:S02]  /*0630*/  IMAD.MOV.U32 R13, RZ, RZ, 0x7fffffff ;  /* 0x7fffffffff0d7424 */ /* 0x000fe400078e00ff */
[----:B0-----:R-:W-:-:S04]  /*0640*/  IMAD.WIDE.U32 R4, R7, R11, R2 ;  /* 0x0000000b07047225 */ /* 0x001fc800078e0002 */
[C---:B------:R-:W-:Y:S01]  /*0650*/  IMAD R5, R7.reuse, R0, R5 ;  /* 0x0000000007057224 */ /* 0x040fe200078e0205 */
[C---:B-1----:R-:W-:Y:S02]  /*0660*/  LEA R8, P0, R4.reuse, UR8, 0x2 ;  /* 0x0000000804087c11 */ /* 0x042fe4000f8010ff */
[----:B------:R-:W-:Y:S02]  /*0670*/  IADD3 R7, PT, PT, R7, 0x2, RZ ;  /* 0x0000000207077810 */ /* 0x000fe40007ffe0ff */
[----:B------:R-:W-:Y:S02]  /*0680*/  LEA.HI.X R9, R4, UR9, R5, 0x2, P0 ;  /* 0x0000000904097c11 */ /* 0x000fe400080f1405 */
[----:B------:R-:W-:-:S03]  /*0690*/  LEA R4, P0, R11, R8, 0x2 ;  /* 0x000000080b047211 */ /* 0x000fc600078010ff */
[----:B------:R0:W-:Y:S01]  /*06a0*/  STG.E desc[UR4][R8.64], R13 ;  /* 0x0000000d08007986 */ /* 0x0001e2000c101904 */
[----:B------:R-:W-:-:S05]  /*06b0*/  LEA.HI.X R5, R11, R9, R0, 0x2, P0 ;  /* 0x000000090b057211 */ /* 0x000fca00000f1400 */
[----:B------:R0:W-:Y:S04]  /*06c0*/  STG.E desc[UR4][R4.64], R13 ;  /* 0x0000000d04007986 */ /* 0x0001e8000c101904 */
.L_x_4:
[----:B------:R-:W-:Y:S05]  /*06d0*/  @P1 EXIT ;  /* 0x000000000000194d */ /* 0x000fea0003800000 */
[----:B------:R-:W1:Y:S01]  /*06e0*/  LDCU UR7, c[0x0][0x398] ;  /* 0x00007300ff0777ac */ /* 0x000e620008000800 */
[----:B------:R-:W0:Y:S01]  /*06f0*/  LDCU.64 UR8, c[0x0][0x3b0] ;  /* 0x00007600ff0877ac */ /* 0x000e220008000a00 */
[----:B-1----:R-:W-:-:S04]  /*0700*/  IMAD.WIDE.U32 R2, R7, UR7, R2 ;  /* 0x0000000707027c25 */ /* 0x002fc8000f8e0002 */
[----:B------:R-:W-:Y:S01]  /*0710*/  IMAD R7, R7, R0, R3 ;  /* 0x0000000007077224 */ /* 0x000fe200078e0203 */
[----:B0-----:R-:W-:Y:S01]  /*0720*/  LEA R4, P0, R2, UR8, 0x2 ;  /* 0x0000000802047c11 */ /* 0x001fe2000f8010ff */
[----:B------:R-:W-:-:S03]  /*0730*/  IMAD.MOV.U32 R3, RZ, RZ, 0x7fffffff ;  /* 0x7fffffffff037424 */ /* 0x000fc600078e00ff */
[----:B------:R-:W-:-:S05]  /*0740*/  LEA.HI.X R5, R2, UR9, R7, 0x2, P0 ;  /* 0x0000000902057c11 */ /* 0x000fca00080f1407 */
[----:B------:R-:W-:Y:S01]  /*0750*/  STG.E desc[UR4][R4.64], R3 ;  /* 0x0000000304007986 */ /* 0x000fe2000c101904 */
[----:B------:R-:W-:Y:S05]  /*0760*/  EXIT ;  /* 0x000000000000794d */ /* 0x000fea0003800000 */
.L_x_0:
[----:B------:R-:W-:-:S05]  /*0770*/  VIADD R23, R27, 0x1 ;  /* 0x000000011b177836 */ /* 0x000fca0000000000 */
[----:B------:R-:W-:-:S13]  /*0780*/  ISETP.GE.AND P0, PT, R23, R4, PT ;  /* 0x000000041700720c */ /* 0x000fda0003f06270 */
[----:B------:R-:W-:Y:S05]  /*0790*/  @P0 BRA `(.L_x_5) ;  /* 0x0000001800500947 */ /* 0x000fea0003800000 */
[----:B------:R-:W-:Y:S01]  /*07a0*/  ISETP.GE.U32.AND P1, PT, R27, 0x7, PT ;  /* 0x000000071b00780c */ /* 0x000fe20003f26070 */
[----:B------:R-:W-:Y:S01]  /*07b0*/  BSSY.RECONVERGENT B0, `(.L_x_6) ;  /* 0x000002a000007945 */ /* 0x000fe20003800200 */
[----:B------:R-:W-:Y:S01]  /*07c0*/  LOP3.LUT R24, R23, 0x7, RZ, 0xc0, !PT ;  /* 0x0000000717187812 */ /* 0x000fe200078ec0ff */
[----:B------:R-:W-:Y:S01]  /*07d0*/  HFMA2 R0, -RZ, RZ, 0, 0 ;  /* 0x00000000ff007431 */ /* 0x000fe200000001ff */
[----:B------:R-:W-:Y:S02]  /*07e0*/  SHF.R.S32.HI R28, RZ, 0x1f, R5 ;  /* 0x0000001fff1c7819 */ /* 0x000fe40000011405 */
[----:B------:R-:W-:-:S07]  /*07f0*/  ISETP.NE.AND P0, PT, R24, RZ, PT ;  /* 0x000000ff1800720c */ /* 0x000fce0003f05270 */
[----:B------:R-:W-:Y:S06]  /*0800*/  @!P1 BRA `(.L_x_7) ;  /* 0x0000000000909947 */ /* 0x000fec0003800000 */
[----:B------:R-:W0:Y:S01]  /*0810*/  LDCU.64 UR8, c[0x0][0x3b0] ;  /* 0x00007600ff0877ac */ /* 0x000e220008000a00 */
[----:B------:R-:W-:Y:S01]  /*0820*/  LOP3.LUT R0, R23, 0x7ffffff8, RZ, 0xc0, !PT ;  /* 0x7ffffff817007812 */ /* 0x000fe200078ec0ff */
[C---:B------:R-:W-:Y:S01]  /*0830*/  IMAD.SHL.U32 R29, R5.reuse, 0x4, RZ ;  /* 0x00000004051d7824 */ /* 0x040fe200078e00ff */
[C-C-:B------:R-:W-:Y:S02]  /*0840*/  SHF.L.U64.HI R22, R5.reuse, 0x5, R28.reuse ;  /* 0x0000000505167819 */ /* 0x140fe4000001021c */
[----:B------:R-:W-:Y:S01]  /*0850*/  SHF.L.U64.HI R25, R5, 0x2, R28 ;  /* 0x0000000205197819 */ /* 0x000fe2000001021c */
[----:B------:R-:W-:Y:S01]  /*0860*/  IMAD.MOV R4, RZ, RZ, -R0 ;  /* 0x000000ffff047224 */ /* 0x000fe200078e0a00 */
[----:B0-----:R-:W-:-:S04]  /*0870*/  LEA R16, P1, R2, UR8, 0x2 ;  /* 0x0000000802107c11 */ /* 0x001fc8000f8210ff */
[----:B------:R-:W-:-:S09]  /*0880*/  LEA.HI.X R17, R2, UR9, R3, 0x2, P1 ;  /* 0x0000000902117c11 */ /* 0x000fd200088f1403 */
.L_x_8:
[----:B-1----:R-:W-:Y:S01]  /*0890*/  IADD3 R14, P1, PT, R16, R29, RZ ;  /* 0x0000001d100e7210 */ /* 0x002fe20007f3e0ff */
[----:B------:R-:W-:Y:S01]  /*08a0*/  VIADD R4, R4, 0x8 ;  /* 0x0000000804047836 */ /* 0x000fe20000000000 */
[----:B------:R-:W-:Y:S02]  /*08b0*/  MOV R31, 0x7fffffff ;  /* 0x7fffffff001f7802 */ /* 0x000fe40000000f00 */
[----:B------:R-:W-:Y:S02]  /*08c0*/  IADD3.X R15, PT, PT, R17, R25, RZ, P1, !PT ;  /* 0x00000019110f7210 */ /* 0x000fe40000ffe4ff */
[-C--:B------:R-:W-:Y:S01]  /*08d0*/  IADD3 R12, P1, PT, R14, R29.reuse, RZ ;  /* 0x0000001d0e0c7210 */ /* 0x080fe20007f3e0ff */
[----:B------:R0:W-:Y:S04]  /*08e0*/  STG.E desc[UR4][R16.64], R31 ;  /* 0x0000001f10007986 */ /* 0x0001e8000c101904 */
[--C-:B------:R-:W-:Y:S01]  /*08f0*/  IMAD.X R13, R15, 0x1, R25.reuse, P1 ;  /* 0x000000010f0d7824 */ /* 0x100fe200008e0619 */
[-C--:B------:R-:W-:Y:S01]  /*0900*/  IADD3 R6, P1, PT, R12, R29.reuse, RZ ;  /* 0x0000001d0c067210 */ /* 0x080fe20007f3e0ff */
[----:B------:R1:W-:Y:S04]  /*0910*/  STG.E desc[UR4][R14.64], R31 ;  /* 0x0000001f0e007986 */ /* 0x0003e8000c101904 */
[----:B------:R-:W-:Y:S01]  /*0920*/  IMAD.X R7, R13, 0x1, R25, P1 ;  /* 0x000000010d077824 */ /* 0x000fe200008e0619 */
[----:B------:R-:W-:Y:S01]  /*0930*/  IADD3 R8, P1, PT, R6, R29, RZ ;  /* 0x0000001d06087210 */ /* 0x000fe20007f3e0ff */
[----:B------:R1:W-:Y:S01]  /*0940*/  STG.E desc[UR4][R12.64], R31 ;  /* 0x0000001f0c007986 */ /* 0x0003e2000c101904 */
[----:B0-----:R-:W-:-:S03]  /*0950*/  LEA R16, P2, R5, R16, 0x5 ;  /* 0x0000001005107211 */ /* 0x001fc600078428ff */
[----:B------:R-:W-:Y:S01]  /*0960*/  IMAD.X R9, R7, 0x1, R25, P1 ;  /* 0x0000000107097824 */ /* 0x000fe200008e0619 */
[----:B------:R-:W-:Y:S01]  /*0970*/  IADD3 R10, P1, PT, R8, R29, RZ ;  /* 0x0000001d080a7210 */ /* 0x000fe20007f3e0ff */
[----:B------:R1:W-:Y:S01]  /*0980*/  STG.E desc[UR4][R6.64], R31 ;  /* 0x0000001f06007986 */ /* 0x0003e2000c101904 */
[----:B------:R-:W-:-:S03]  /*0990*/  IADD3.X R17, PT, PT, R17, R22, RZ, P2, !PT ;  /* 0x0000001611117210 */ /* 0x000fc600017fe4ff */
[----:B------:R-:W-:Y:S01]  /*09a0*/  IMAD.X R11, R9, 0x1, R25, P1 ;  /* 0x00000001090b7824 */ /* 0x000fe200008e0619 */
[----:B------:R-:W-:Y:S01]  /*09b0*/  IADD3 R18, P1, PT, R10, R29, RZ ;  /* 0x0000001d0a127210 */ /* 0x000fe20007f3e0ff */
[----:B------:R1:W-:Y:S03]  /*09c0*/  STG.E desc[UR4][R8.64], R31 ;  /* 0x0000001f08007986 */ /* 0x0003e6000c101904 */
[----:B------:R-:W-:Y:S01]  /*09d0*/  IADD3.X R19, PT, PT, R11, R25, RZ, P1, !PT ;  /* 0x000000190b137210 */ /* 0x000fe20000ffe4ff */
[----:B------:R1:W-:Y:S01]  /*09e0*/  STG.E desc[UR4][R10.64], R31 ;  /* 0x0000001f0a007986 */ /* 0x0003e2000c101904 */
[----:B------:R-:W-:-:S03]  /*09f0*/  IADD3 R20, P1, PT, R18, R29, RZ ;  /* 0x0000001d12147210 */ /* 0x000fc60007f3e0ff */
[----:B------:R1:W-:Y:S02]  /*0a00*/  STG.E desc[UR4][R18.64], R31 ;  /* 0x0000001f12007986 */ /* 0x0003e4000c101904 */
[----:B------:R-:W-:Y:S01]  /*0a10*/  IMAD.X R21, R19, 0x1, R25, P1 ;  /* 0x0000000113157824 */ /* 0x000fe200008e0619 */
[----:B------:R-:W-:-:S04]  /*0a20*/  ISETP.NE.AND P1, PT, R4, RZ, PT ;  /* 0x000000ff0400720c */ /* 0x000fc80003f25270 */
[----:B------:R1:W-:Y:S09]  /*0a30*/  STG.E desc[UR4][R20.64], R31 ;  /* 0x0000001f14007986 */ /* 0x0003f2000c101904 */
[----:B------:R-:W-:Y:S05]  /*0a40*/  @P1 BRA `(.L_x_8) ;  /* 0xfffffffc00901947 */ /* 0x000fea000383ffff */
.L_x_7:
[----:B------:R-:W-:Y:S05]  /*0a50*/  BSYNC.RECONVERGENT B0 ;  /* 0x0000000000007941 */ /* 0x000fea0003800200 */
.L_x_6:
[----:B------:R-:W-:Y:S04]  /*0a60*/  BSSY.RECONVERGENT B0, `(.L_x_9) ;  /* 0x0000036000007945 */ /* 0x000fe80003800200 */
[----:B------:R-:W-:Y:S05]  /*0a70*/  @!P0 BRA `(.L_x_10) ;  /* 0x0000000000d08947 */ /* 0x000fea0003800000 */
[----:B------:R-:W-:Y:S01]  /*0a80*/  ISETP.GE.U32.AND P1, PT, R24, 0x4, PT ;  /* 0x000000041800780c */ /* 0x000fe20003f26070 */
[----:B------:R-:W-:Y:S01]  /*0a90*/  BSSY.RECONVERGENT B1, `(.L_x_11) ;  /* 0x0000018000017945 */ /* 0x000fe20003800200 */
[----:B-1----:R-:W-:-:S11]  /*0aa0*/  LOP3.LUT P0, R14, R23, 0x3, RZ, 0xc0, !PT ;  /* 0x00000003170e7812 */ /* 0x002fd6000780c0ff */
[----:B------:R-:W-:Y:S05]  /*0ab0*/  @!P1 BRA `(.L_x_12) ;  /* 0x0000000000549947 */ /* 0x000fea0003800000 */
[----:B------:R-:W0:Y:S01]  /*0ac0*/  LDCU.64 UR8, c[0x0][0x3b0] ;  /* 0x00007600ff0877ac */ /* 0x000e220008000a00 */
[----:B------:R-:W-:Y:S01]  /*0ad0*/  IMAD.MOV.U32 R6, RZ, RZ, R2 ;  /* 0x000000ffff067224 */ /* 0x000fe200078e0002 */
[C---:B------:R-:W-:Y:S01]  /*0ae0*/  SHF.L.U32 R17, R5.reuse, 0x2, RZ ;  /* 0x0000000205117819 */ /* 0x040fe200000006ff */
[----:B------:R-:W-:Y:S01]  /*0af0*/  IMAD.MOV.U32 R7, RZ, RZ, R3 ;  /* 0x000000ffff077224 */ /* 0x000fe200078e0003 */
[----:B------:R-:W-:Y:S01]  /*0b00*/  SHF.L.U64.HI R13, R5, 0x2, R28 ;  /* 0x00000002050d7819 */ /* 0x000fe2000001021c */
[----:B------:R-:W-:Y:S02]  /*0b10*/  IMAD.MOV.U32 R15, RZ, RZ, 0x7fffffff ;  /* 0x7fffffffff0f7424 */ /* 0x000fe400078e00ff */
[----:B------:R-:W-:-:S04]  /*0b20*/  IMAD.WIDE.U32 R6, R0, R5, R6 ;  /* 0x0000000500067225 */ /* 0x000fc800078e0006 */
[C---:B------:R-:W-:Y:S02]  /*0b30*/  IMAD R7, R0.reuse, R28, R7 ;  /* 0x0000001c00077224 */ /* 0x040fe400078e0207 */
[----:B------:R-:W-:Y:S01]  /*0b40*/  VIADD R0, R0, 0x4 ;  /* 0x0000000400007836 */ /* 0x000fe20000000000 */
[----:B0-----:R-:W-:-:S04]  /*0b50*/  LEA R8, P1, R6, UR8, 0x2 ;  /* 0x0000000806087c11 */ /* 0x001fc8000f8210ff */
[-C--:B------:R-:W-:Y:S02]  /*0b60*/  IADD3 R10, P2, PT, R8, R17.reuse, RZ ;  /* 0x00000011080a7210 */ /* 0x080fe40007f5e0ff */
[----:B------:R-:W-:Y:S02]  /*0b70*/  LEA.HI.X R9, R6, UR9, R7, 0x2, P1 ;  /* 0x0000000906097c11 */ /* 0x000fe400088f1407 */
[----:B------:R-:W-:-:S03]  /*0b80*/  IADD3 R6, P1, PT, R10, R17, RZ ;  /* 0x000000110a067210 */ /* 0x000fc60007f3e0ff */
[--C-:B------:R-:W-:Y:S01]  /*0b90*/  IMAD.X R11, R9, 0x1, R13.reuse, P2 ;  /* 0x00000001090b7824 */ /* 0x100fe200010e060d */
[----:B------:R-:W-:Y:S01]  /*0ba0*/  IADD3 R12, P2, PT, R6, R17, RZ ;  /* 0x00000011060c7210 */ /* 0x000fe20007f5e0ff */
[----:B------:R0:W-:Y:S03]  /*0bb0*/  STG.E desc[UR4][R8.64], R15 ;  /* 0x0000000f08007986 */ /* 0x0001e6000c101904 */
[----:B------:R-:W-:Y:S01]  /*0bc0*/  IADD3.X R7, PT, PT, R11, R13, RZ, P1, !PT ;  /* 0x0000000d0b077210 */ /* 0x000fe20000ffe4ff */
[----:B------:R0:W-:Y:S04]  /*0bd0*/  STG.E desc[UR4][R10.64], R15 ;  /* 0x0000000f0a007986 */ /* 0x0001e8000c101904 */
[----:B------:R-:W-:Y:S01]  /*0be0*/  IMAD.X R13, R7, 0x1, R13, P2 ;  /* 0x00000001070d7824 */ /* 0x000fe200010e060d */
[----:B------:R0:W-:Y:S04]  /*0bf0*/  STG.E desc[UR4][R6.64], R15 ;  /* 0x0000000f06007986 */ /* 0x0001e8000c101904 */
[----:B------:R0:W-:Y:S02]  /*0c00*/  STG.E desc[UR4][R12.64], R15 ;  /* 0x0000000f0c007986 */ /* 0x0001e4000c101904 */
.L_x_12:
[----:B------:R-:W-:Y:S05]  /*0c10*/  BSYNC.RECONVERGENT B1 ;  /* 0x0000000000017941 */ /* 0x000fea0003800200 */
.L_x_11:
[----:B------:R-:W-:Y:S05]  /*0c20*/  @!P0 BRA `(.L_x_10) ;  /* 0x0000000000648947 */ /* 0x000fea0003800000 */
[----:B------:R-:W-:Y:S01]  /*0c30*/  ISETP.NE.AND P0, PT, R14, 0x1, PT ;  /* 0x000000010e00780c */ /* 0x000fe20003f05270 */
[----:B------:R-:W-:Y:S01]  /*0c40*/  BSSY.RECONVERGENT B1, `(.L_x_13) ;  /* 0x000000f000017945 */ /* 0x000fe20003800200 */
[----:B------:R-:W-:-:S04]  /*0c50*/  LOP3.LUT R4, R27, 0x1, RZ, 0xc0, !PT ;  /* 0x000000011b047812 */ /* 0x000fc800078ec0ff */
[----:B------:R-:W-:-:S07]  /*0c60*/  ISETP.NE.U32.AND P1, PT, R4, 0x1, PT ;  /* 0x000000010400780c */ /* 0x000fce0003f25070 */
[----:B------:R-:W-:Y:S06]  /*0c70*/  @!P0 BRA `(.L_x_14) ;  /* 0x00000000002c8947 */ /* 0x000fec0003800000 */
[----:B------:R-:W1:Y:S01]  /*0c80*/  LDCU.64 UR8, c[0x0][0x3b0] ;  /* 0x00007600ff0877ac */ /* 0x000e620008000a00 */
[----:B0-----:R-:W-:Y:S01]  /*0c90*/  IMAD.WIDE.U32 R6, R0, R5, R2 ;  /* 0x0000000500067225 */ /* 0x001fe200078e0002 */
[----:B------:R-:W-:-:S03]  /*0ca0*/  MOV R11, 0x7fffffff ;  /* 0x7fffffff000b7802 */ /* 0x000fc60000000f00 */
[C---:B------:R-:W-:Y:S02]  /*0cb0*/  IMAD R7, R0.reuse, R28, R7 ;  /* 0x0000001c00077224 */ /* 0x040fe400078e0207 */
[----:B------:R-:W-:Y:S01]  /*0cc0*/  VIADD R0, R0, 0x2 ;  /* 0x0000000200007836 */ /* 0x000fe20000000000 */
[----:B-1----:R-:W-:-:S04]  /*0cd0*/  LEA R8, P0, R6, UR8, 0x2 ;  /* 0x0000000806087c11 */ /* 0x002fc8000f8010ff */
[----:B------:R-:W-:Y:S02]  /*0ce0*/  LEA.HI.X R9, R6, UR9, R7, 0x2, P0 ;  /* 0x0000000906097c11 */ /* 0x000fe400080f1407 */
[----:B------:R-:W-:-:S03]  /*0cf0*/  LEA R6, P0, R5, R8, 0x2 ;  /* 0x0000000805067211 */ /* 0x000fc600078010ff */
[----:B------:R1:W-:Y:S01]  /*0d00*/  STG.E desc[UR4][R8.64], R11 ;  /* 0x0000000b08007986 */ /* 0x0003e2000c101904 */
[----:B------:R-:W-:-:S05]  /*0d10*/  LEA.HI.X R7, R5, R9, R28, 0x2, P0 ;  /* 0x0000000905077211 */ /* 0x000fca00000f141c */
[----:B------:R1:W-:Y:S04]  /*0d20*/  STG.E desc[UR4][R6.64], R11 ;  /* 0x0000000b06007986 */ /* 0x0003e8000c101904 */
.L_x_14:
[----:B------:R-:W-:Y:S05]  /*0d30*/  BSYNC.RECONVERGENT B1 ;  /* 0x0000000000017941 */ /* 0x000fea0003800200 */
.L_x_13:
[----:B------:R-:W-:Y:S05]  /*0d40*/  @!P1 BRA `(.L_x_10) ;  /* 0x00000000001c9947 */ /* 0x000fea0003800000 */
[----:B------:R-:W0:Y:S01]  /*0d50*/  LDCU.64 UR8, c[0x0][0x3b0] ;  /* 0x00007600ff0877ac */ /* 0x000e220008000a00 */
[----:B------:R-:W-:-:S04]  /*0d60*/  IMAD.WIDE.U32 R4, R0, R5, R2 ;  /* 0x0000000500047225 */ /* 0x000fc800078e0002 */
[----:B------:R-:W-:Y:S01]  /*0d70*/  IMAD R5, R0, R28, R5 ;  /* 0x0000001c00057224 */ /* 0x000fe200078e0205 */
[----:B01----:R-:W-:-:S04]  /*0d80*/  LEA R6, P0, R4, UR8, 0x2 ;  /* 0x0000000804067c11 */ /* 0x003fc8000f8010ff */
[----:B------:R-:W-:Y:S01]  /*0d90*/  LEA.HI.X R7, R4, UR9, R5, 0x2, P0 ;  /* 0x0000000904077c11 */ /* 0x000fe200080f1405 */
[----:B------:R-:W-:-:S05]  /*0da0*/  IMAD.MOV.U32 R5, RZ, RZ, 0x7fffffff ;  /* 0x7fffffffff057424 */ /* 0x000fca00078e00ff */
[----:B------:R2:W-:Y:S03]  /*0db0*/  STG.E desc[UR4][R6.64], R5 ;  /* 0x0000000506007986 */ /* 0x0005e6000c101904 */
.L_x_10:
[----:B------:R-:W-:Y:S05]  /*0dc0*/  BSYNC.RECONVERGENT B0 ;  /* 0x0000000000007941 */ /* 0x000fea0003800200 */
.L_x_9:
[----:B------:R-:W-:Y:S01]  /*0dd0*/  I2FP.F32.U32 R0, UR6 ;  /* 0x0000000600007c45 */ /* 0x000fe20008201000 */
[----:B------:R-:W-:Y:S02]  /*0de0*/  UMOV UR7, 0x40000000 ;  /* 0x4000000000077882 */ /* 0x000fe40000000000 */
[----:B012---:R-:W-:Y:S02]  /*0df0*/  MOV R7, UR7 ;  /* 0x0000000700077c02 */ /* 0x007fe40008000f00 */
[----:B------:R-:W-:-:S04]  /*0e00*/  FADD R40, R0, 1 ;  /* 0x3f80000000287421 */ /* 0x000fc80000000000 */
[----:B------:R-:W0:Y:S08]  /*0e10*/  MUFU.RCP R5, R40 ;  /* 0x0000002800057308 */ /* 0x000e300000001000 */
[----:B------:R-:W1:Y:S01]  /*0e20*/  FCHK P0, R7, R40 ;  /* 0x0000002807007302 */ /* 0x000e620000000000 */
[----:B0-----:R-:W-:-:S04]  /*0e30*/  FFMA R16, -R40, R5, 1 ;  /* 0x3f80000028107423 */ /* 0x001fc80000000105 */
[----:B------:R-:W-:-:S04]  /*0e40*/  FFMA R16, R5, R16, R5 ;  /* 0x0000001005107223 */ /* 0x000fc80000000005 */
[----:B------:R-:W-:-:S04]  /*0e50*/  FFMA R5, R16, 2, RZ ;  /* 0x4000000010057823 */ /* 0x000fc800000000ff */
[----:B------:R-:W-:-:S04]  /*0e60*/  FFMA R0, -R40, R5, 2 ;  /* 0x4000000028007423 */ /* 0x000fc80000000105 */
[----:B------:R-:W-:Y:S01]  /*0e70*/  FFMA R16, R16, R0, R5 ;  /* 0x0000000010107223 */ /* 0x000fe20000000005 */
[----:B-1----:R-:W-:Y:S06]  /*0e80*/  @!P0 BRA `(.L_x_15) ;  /* 0x0000000000108947 */ /* 0x002fec0003800000 */
[----:B------:R-:W-:Y:S01]  /*0e90*/  IMAD.MOV.U32 R35, RZ, RZ, 0x40000000 ;  /* 0x40000000ff237424 */ /* 0x000fe200078e00ff */
[----:B------:R-:W-:-:S07]  /*0ea0*/  MOV R24, 0xec0 ;  /* 0x00000ec000187802 */ /* 0x000fce0000000f00 */
[----:B------:R-:W-:Y:S05]  /*0eb0*/  CALL.REL.NOINC `($__internal_0_$__cuda_sm3x_div_rn_noftz_f32_slowpath) ;  /* 0x0000001800147944 */ /* 0x000fea0003c00000 */
[----:B------:R-:W-:-:S07]  /*0ec0*/  IMAD.MOV.U32 R16, RZ, RZ, R31 ;  /* 0x000000ffff107224 */ /* 0x000fce00078e001f */
.L_x_15:
[----:B------:R-:W0:Y:S02]  /*0ed0*/  LDCU UR7, c[0x0][0x3a4] ;  /* 0x00007480ff0777ac */ /* 0x000e240008000800 */
[----:B0-----:R-:W-:Y:S01]  /*0ee0*/  I2FP.F32.U32 R0, UR7 ;  /* 0x0000000700007c45 */ /* 0x001fe20008201000 */
[----:B------:R-:W-:Y:S02]  /*0ef0*/  UMOV UR7, 0x40000000 ;  /* 0x4000000000077882 */ /* 0x000fe40000000000 */
[----:B------:R-:W-:Y:S02]  /*0f00*/  MOV R7, UR7 ;  /* 0x0000000700077c02 */ /* 0x000fe40008000f00 */
        /* <DEDUP_REMOVED lines=13> */
.L_x_16:
        /* <DEDUP_REMOVED lines=17> */
.L_x_17:
[----:B------:R-:W0:Y:S01]  /*10f0*/  LDCU.64 UR8, c[0x0][0x398] ;  /* 0x00007300ff0877ac */ /* 0x000e220008000a00 */
[----:B------:R-:W1:Y:S08]  /*1100*/  LDC.64 R18, c[0x0][0x380] ;  /* 0x0000e000ff127b82 */ /* 0x000e700000000a00 */
[----:B------:R-:W2:Y:S01]  /*1110*/  LDC.64 R20, c[0x0][0x388] ;  /* 0x0000e200ff147b82 */ /* 0x000ea20000000a00 */
[----:B0-----:R-:W-:-:S05]  /*1120*/  MOV R29, UR8 ;  /* 0x00000008001d7c02 */ /* 0x001fca0008000f00 */
[----:B------:R-:W-:-:S04]  /*1130*/  IMAD.WIDE.U32 R4, R27, R29, R2 ;  /* 0x0000001d1b047225 */ /* 0x000fc800078e0002 */
[----:B------:R-:W-:Y:S02]  /*1140*/  IMAD R7, R27, R28, R5 ;  /* 0x0000001c1b077224 */ /* 0x000fe400078e0205 */
[----:B------:R-:W-:-:S03]  /*1150*/  IMAD.SHL.U32 R5, R4, 0x4, RZ ;  /* 0x0000000404057824 */ /* 0x000fc600078e00ff */
[----:B------:R-:W-:Y:S02]  /*1160*/  SHF.L.U64.HI R0, R4, 0x2, R7 ;  /* 0x0000000204007819 */ /* 0x000fe40000010207 */
[C---:B-1----:R-:W-:Y:S02]  /*1170*/  IADD3 R6, P0, PT, R5.reuse, R18, RZ ;  /* 0x0000001205067210 */ /* 0x042fe40007f1e0ff */
[----:B--2---:R-:W-:-:S03]  /*1180*/  IADD3 R4, P1, PT, R5, R20, RZ ;  /* 0x0000001405047210 */ /* 0x004fc60007f3e0ff */
[C---:B------:R-:W-:Y:S01]  /*1190*/  IMAD.X R7, R0.reuse, 0x1, R19, P0 ;  /* 0x0000000100077824 */ /* 0x040fe200000e0613 */
[----:B------:R-:W-:Y:S01]  /*11a0*/  IADD3.X R5, PT, PT, R0, R21, RZ, P1, !PT ;  /* 0x0000001500057210 */ /* 0x000fe20000ffe4ff */
[----:B------:R-:W-:Y:S02]  /*11b0*/  VIADD R0, R27, -UR9 ;  /* 0x800000091b007c36 */ /* 0x000fe40008000000 */
[C---:B------:R-:W-:Y:S01]  /*11c0*/  IMAD.WIDE.U32 R2, R23.reuse, R29, R2 ;  /* 0x0000001d17027225 */ /* 0x040fe200078e0002 */
[----:B------:R-:W-:Y:S03]  /*11d0*/  BSSY.RECONVERGENT B0, `(.L_x_18) ;  /* 0x000004d000007945 */ /* 0x000fe60003800200 */
[----:B------:R-:W-:Y:S01]  /*11e0*/  HFMA2 R12, -RZ, RZ, 0, 0 ;  /* 0x00000000ff0c7431 */ /* 0x000fe200000001ff */
[----:B------:R-:W-:Y:S01]  /*11f0*/  LOP3.LUT R0, R0, 0x1, RZ, 0xc0, !PT ;  /* 0x0000000100007812 */ /* 0x000fe200078ec0ff */
[----:B------:R0:W5:Y:S03]  /*1200*/  LDG.E.CONSTANT R14, desc[UR4][R6.64] ;  /* 0x00000004060e7981 */ /* 0x000166000c1e9900 */
[----:B------:R-:W-:Y:S01]  /*1210*/  ISETP.NE.U32.AND P0, PT, R0, 0x1, PT ;  /* 0x000000010000780c */ /* 0x000fe20003f05070 */
[----:B------:R1:W5:Y:S01]  /*1220*/  LDG.E.CONSTANT R13, desc[UR4][R4.64] ;  /* 0x00000004040d7981 */ /* 0x000362000c1e9900 */
[----:B------:R-:W-:Y:S01]  /*1230*/  IMAD R25, R23, R28, R3 ;  /* 0x0000001c17197224 */ /* 0x000fe200078e0203 */
[----:B------:R-:W-:Y:S01]  /*1240*/  CS2R R10, SRZ ;  /* 0x00000000000a7805 */ /* 0x000fe2000001ff00 */
[----:B------:R-:W-:Y:S01]  /*1250*/  IMAD.MOV.U32 R22, RZ, RZ, R2 ;  /* 0x000000ffff167224 */ /* 0x000fe200078e0002 */
[----:B------:R-:W-:-:S02]  /*1260*/  CS2R R8, SRZ ;  /* 0x0000000000087805 */ /* 0x000fc4000001ff00 */
[----:B------:R-:W-:Y:S02]  /*1270*/  CS2R R2, SRZ ;  /* 0x0000000000027805 */ /* 0x000fe4000001ff00 */
[----:B0-----:R-:W-:Y:S01]  /*1280*/  CS2R R6, SRZ ;  /* 0x0000000000067805 */ /* 0x001fe2000001ff00 */
[----:B------:R-:W-:Y:S01]  /*1290*/  IMAD.MOV.U32 R0, RZ, RZ, RZ ;  /* 0x000000ffff007224 */ /* 0x000fe200078e00ff */
[----:B-1----:R-:W-:Y:S02]  /*12a0*/  CS2R R4, SRZ ;  /* 0x0000000000047805 */ /* 0x002fe4000001ff00 */
[----:B------:R-:W-:Y:S05]  /*12b0*/  @!P0 BRA `(.L_x_19) ;  /* 0x0000000000f88947 */ /* 0x000fea0003800000 */
[C---:B------:R-:W-:Y:S01]  /*12c0*/  IMAD.SHL.U32 R3, R22.reuse, 0x4, RZ ;  /* 0x0000000416037824 */ /* 0x040fe200078e00ff */
[----:B------:R-:W-:-:S04]  /*12d0*/  SHF.L.U64.HI R8, R22, 0x2, R25 ;  /* 0x0000000216087819 */ /* 0x000fc80000010219 */
[C---:B------:R-:W-:Y:S02]  /*12e0*/  IADD3 R18, P0, PT, R3.reuse, R18, RZ ;  /* 0x0000001203127210 */ /* 0x040fe40007f1e0ff */
[----:B------:R-:W-:Y:S02]  /*12f0*/  IADD3 R30, P1, PT, R3, R20, RZ ;  /* 0x00000014031e7210 */ /* 0x000fe40007f3e0ff */
[----:B------:R-:W-:-:S03]  /*1300*/  IADD3.X R19, PT, PT, R8, R19, RZ, P0, !PT ;  /* 0x0000001308137210 */ /* 0x000fc600007fe4ff */
[----:B------:R-:W-:-:S03]  /*1310*/  IMAD.X R31, R8, 0x1, R21, P1 ;  /* 0x00000001081f7824 */ /* 0x000fc600008e0615 */
[----:B------:R-:W2:Y:S04]  /*1320*/  LDG.E.CONSTANT R19, desc[UR4][R18.64] ;  /* 0x0000000412137981 */ /* 0x000ea8000c1e9900 */
[----:B------:R-:W3:Y:S01]  /*1330*/  LDG.E.CONSTANT R6, desc[UR4][R30.64] ;  /* 0x000000041e067981 */ /* 0x000ee2000c1e9900 */
[----:B------:R-:W-:Y:S01]  /*1340*/  BSSY.RECONVERGENT B1, `(.L_x_20) ;  /* 0x0000022000017945 */ /* 0x000fe20003800200 */
[----:B------:R-:W-:Y:S02]  /*1350*/  IMAD.MOV.U32 R23, RZ, RZ, RZ ;  /* 0x000000ffff177224 */ /* 0x000fe400078e00ff */
[----:B--2--5:R-:W-:Y:S01]  /*1360*/  FADD R0, -R14, R19 ;  /* 0x000000130e007221 */ /* 0x024fe20000000100 */
[----:B---3--:R-:W-:-:S04]  /*1370*/  FADD R2, -R13, R6 ;  /* 0x000000060d027221 */ /* 0x008fc80000000100 */
[----:B------:R-:W-:Y:S02]  /*1380*/  FMNMX R0, RZ, R0, !PT ;  /* 0x00000000ff007209 */ /* 0x000fe40007800000 */
[----:B------:R-:W-:-:S05]  /*1390*/  FMNMX R7, RZ, -R2, !PT ;  /* 0x80000002ff077209 */ /* 0x000fca0007800000 */
[----:B------:R-:W-:-:S04]  /*13a0*/  FADD R7, R0, -R7 ;  /* 0x8000000700077221 */ /* 0x000fc80000000000 */
[CC--:B------:R-:W-:Y:S01]  /*13b0*/  FFMA R21, |R7|.reuse, R16.reuse, RZ ;  /* 0x0000001007157223 */ /* 0x0c0fe200000002ff */
[----:B------:R-:W-:-:S03]  /*13c0*/  FFMA R7, R7, R16, RZ ;  /* 0x0000001007077223 */ /* 0x000fc600000000ff */
[----:B------:R-:W-:Y:S01]  /*13d0*/  FADD R4, RZ, R21 ;  /* 0x00000015ff047221 */ /* 0x000fe20000000000 */
[----:B------:R-:W-:-:S03]  /*13e0*/  FADD R0, RZ, R7 ;  /* 0x00000007ff007221 */ /* 0x000fc60000000000 */
[-C--:B------:R-:W-:Y:S01]  /*13f0*/  FFMA R10, R4, R17.reuse, RZ ;  /* 0x00000011040a7223 */ /* 0x080fe200000000ff */
[----:B------:R-:W-:-:S03]  /*1400*/  FFMA R13, R0, R17, RZ ;  /* 0x00000011000d7223 */ /* 0x000fc600000000ff */
[----:B------:R-:W-:Y:S01]  /*1410*/  FADD R5, RZ, R10 ;  /* 0x0000000aff057221 */ /* 0x000fe20000000000 */
[----:B------:R-:W-:-:S03]  /*1420*/  FADD R2, RZ, R13 ;  /* 0x0000000dff027221 */ /* 0x000fc60000000000 */
[-C--:B------:R-:W-:Y:S01]  /*1430*/  FFMA R9, R5, R15.reuse, RZ ;  /* 0x0000000f05097223 */ /* 0x080fe200000000ff */
[----:B------:R-:W-:-:S04]  /*1440*/  FFMA R18, R2, R15, RZ ;  /* 0x0000000f02127223 */ /* 0x000fc800000000ff */
[----:B------:R-:W-:-:S13]  /*1450*/  FSETP.NE.AND P0, PT, R9, RZ, PT ;  /* 0x000000ff0900720b */ /* 0x000fda0003f05000 */
[----:B------:R-:W-:Y:S05]  /*1460*/  @!P0 BRA `(.L_x_21) ;  /* 0x00000000003c8947 */ /* 0x000fea0003800000 */
[----:B------:R-:W-:Y:S01]  /*1470*/  FADD R40, RZ, R9 ;  /* 0x00000009ff287221 */ /* 0x000fe20000000000 */
[----:B------:R-:W-:Y:S01]  /*1480*/  FADD R35, RZ, R18 ;  /* 0x00000012ff237221 */ /* 0x000fe20000000000 */
[----:B------:R-:W-:Y:S02]  /*1490*/  BSSY.RECONVERGENT B2, `(.L_x_22) ;  /* 0x000000b000027945 */ /* 0x000fe40003800200 */
[----:B------:R-:W0:Y:S08]  /*14a0*/  MUFU.RCP R11, R40 ;  /* 0x00000028000b7308 */ /* 0x000e300000001000 */
[----:B------:R-:W1:Y:S01]  /*14b0*/  FCHK P0, R35, R40 ;  /* 0x0000002823007302 */ /* 0x000e620000000000 */
[----:B0-----:R-:W-:-:S04]  /*14c0*/  FFMA R12, -R40, R11, 1 ;  /* 0x3f800000280c7423 */ /* 0x001fc8000000010b */
[----:B------:R-:W-:-:S04]  /*14d0*/  FFMA R12, R11, R12, R11 ;  /* 0x0000000c0b0c7223 */ /* 0x000fc8000000000b */
[----:B------:R-:W-:-:S04]  /*14e0*/  FFMA R11, R35, R12, RZ ;  /* 0x0000000c230b7223 */ /* 0x000fc800000000ff */
[----:B------:R-:W-:-:S04]  /*14f0*/  FFMA R14, -R40, R11, R35 ;  /* 0x0000000b280e7223 */ /* 0x000fc80000000123 */
[----:B------:R-:W-:Y:S01]  /*1500*/  FFMA R31, R12, R14, R11 ;  /* 0x0000000e0c1f7223 */ /* 0x000fe2000000000b */
[----:B-1----:R-:W-:Y:S06]  /*1510*/  @!P0 BRA `(.L_x_23) ;  /* 0x0000000000088947 */ /* 0x002fec0003800000 */
[----:B------:R-:W-:-:S07]  /*1520*/  MOV R24, 0x1540 ;  /* 0x0000154000187802 */ /* 0x000fce0000000f00 */
[----:B------:R-:W-:Y:S05]  /*1530*/  CALL.REL.NOINC `($__internal_0_$__cuda_sm3x_div_rn_noftz_f32_slowpath) ;  /* 0x0000001000747944 */ /* 0x000fea0003c00000 */
.L_x_23:
[----:B------:R-:W-:Y:S05]  /*1540*/  BSYNC.RECONVERGENT B2 ;  /* 0x0000000000027941 */ /* 0x000fea0003800200 */
.L_x_22:
[----:B------:R-:W-:-:S07]  /*1550*/  FMUL R23, R31, 100 ;  /* 0x42c800001f177820 */ /* 0x000fce0000400000 */
.L_x_21:
[----:B------:R-:W-:Y:S05]  /*1560*/  BSYNC.RECONVERGENT B1 ;  /* 0x0000000000017941 */ /* 0x000fea0003800200 */
.L_x_20:
[----:B------:R-:W0:Y:S01]  /*1570*/  LDCU.64 UR8, c[0x0][0x3b0] ;  /* 0x00007600ff0877ac */ /* 0x000e220008000a00 */
[----:B------:R-:W-:Y:S01]  /*1580*/  FADD R11, R5, -R10 ;  /* 0x8000000a050b7221 */ /* 0x000fe20000000000 */
[----:B------:R-:W-:Y:S01]  /*1590*/  FADD R10, R4, -R21 ;  /* 0x80000015040a7221 */ /* 0x000fe20000000000 */
[----:B------:R-:W-:Y:S01]  /*15a0*/  FADD R7, R0, -R7 ;  /* 0x8000000700077221 */ /* 0x000fe20000000000 */
[----:B------:R-:W1:Y:S01]  /*15b0*/  LDCU UR7, c[0x0][0x398] ;  /* 0x00007300ff0777ac */ /* 0x000e620008000800 */
[----:B------:R-:W-:Y:S01]  /*15c0*/  IMAD.MOV.U32 R14, RZ, RZ, R19 ;  /* 0x000000ffff0e7224 */ /* 0x000fe200078e0013 */
[----:B0-----:R-:W-:Y:S01]  /*15d0*/  IADD3 R30, P0, PT, R3, UR8, RZ ;  /* 0x00000008031e7c10 */ /* 0x001fe2000ff1e0ff */
[----:B------:R-:W-:Y:S01]  /*15e0*/  FADD R3, RZ, R18 ;  /* 0x00000012ff037221 */ /* 0x000fe20000000000 */
[----:B-1----:R-:W-:Y:S02]  /*15f0*/  MOV R29, UR7 ;  /* 0x00000007001d7c02 */ /* 0x002fe40008000f00 */
[----:B------:R-:W-:Y:S01]  /*1600*/  IADD3.X R31, PT, PT, R8, UR9, RZ, P0, !PT ;  /* 0x00000009081f7c10 */ /* 0x000fe200087fe4ff */
[----:B------:R-:W-:Y:S01]  /*1610*/  FADD R8, R2, -R13 ;  /* 0x8000000d02087221 */ /* 0x000fe20000000000 */
[----:B------:R-:W-:-:S02]  /*1620*/  IMAD.MOV.U32 R13, RZ, RZ, R6 ;  /* 0x000000ffff0d7224 */ /* 0x000fc400078e0006 */
[----:B------:R-:W-:Y:S01]  /*1630*/  FADD R6, RZ, R9 ;  /* 0x00000009ff067221 */ /* 0x000fe20000000000 */
[----:B------:R-:W-:Y:S01]  /*1640*/  IADD3 R22, P0, PT, R22, R29, RZ ;  /* 0x0000001d16167210 */ /* 0x000fe20007f1e0ff */
[----:B------:R0:W-:Y:S02]  /*1650*/  STG.E desc[UR4][R30.64], R23 ;  /* 0x000000171e007986 */ /* 0x0001e4000c101904 */
[----:B------:R-:W-:Y:S01]  /*1660*/  FADD R12, -R9, R6 ;  /* 0x00000006090c7221 */ /* 0x000fe20000000100 */
[----:B------:R-:W-:Y:S01]  /*1670*/  FADD R9, -R18, R3 ;  /* 0x0000000312097221 */ /* 0x000fe20000000100 */
[----:B------:R-:W-:Y:S01]  /*1680*/  IMAD.X R25, R28, 0x1, R25, P0 ;  /* 0x000000011c197824 */ /* 0x000fe200000e0619 */
[----:B0-----:R-:W-:-:S07]  /*1690*/  IADD3 R23, PT, PT, R27, 0x2, RZ ;  /* 0x000000021b177810 */ /* 0x001fce0007ffe0ff */
.L_x_19:
[----:B------:R-:W-:Y:S05]  /*16a0*/  BSYNC.RECONVERGENT B0 ;  /* 0x0000000000007941 */ /* 0x000fea0003800200 */
.L_x_18:
[----:B------:R-:W0:Y:S02]  /*16b0*/  LDC R38, c[0x0][0x39c] ;  /* 0x0000e700ff267b82 */ /* 0x000e240000000800 */
[----:B0-----:R-:W-:-:S05]  /*16c0*/  VIADD R18, R38, 0xfffffffe ;  /* 0xfffffffe26127836 */ /* 0x001fca0000000000 */
[----:B------:R-:W-:-:S13]  /*16d0*/  ISETP.NE.AND P0, PT, R18, R27, PT ;  /* 0x0000001b1200720c */ /* 0x000fda0003f05270 */
[----:B------:R-:W-:Y:S05]  /*16e0*/  @!P0 EXIT ;  /* 0x000000000000894d */ /* 0x000fea0003800000 */
[----:B------:R-:W0:Y:S01]  /*16f0*/  LDCU.128 UR8, c[0x0][0x380] ;  /* 0x00007000ff0877ac */ /* 0x000e220008000c00 */
[C---:B------:R-:W-:Y:S01]  /*1700*/  SHF.L.U32 R18, R22.reuse, 0x2, RZ ;  /* 0x0000000216127819 */ /* 0x040fe200000006ff */
[----:B------:R-:W-:Y:S01]  /*1710*/  IMAD.IADD R38, R23, 0x1, -R38 ;  /* 0x0000000117267824 */ /* 0x000fe200078e0a26 */
[----:B------:R-:W-:Y:S01]  /*1720*/  SHF.L.U64.HI R19, R22, 0x2, R25 ;  /* 0x0000000216137819 */ /* 0x000fe20000010219 */
[----:B------:R-:W1:Y:S01]  /*1730*/  LDCU.64 UR12, c[0x0][0x3b0] ;  /* 0x00007600ff0c77ac */ /* 0x000e620008000a00 */
[C-C-:B------:R-:W-:Y:S01]  /*1740*/  SHF.L.U64.HI R26, R29.reuse, 0x2, R28.reuse ;  /* 0x000000021d1a7819 */ /* 0x140fe2000001021c */
[C---:B------:R-:W-:Y:S01]  /*1750*/  IMAD.SHL.U32 R25, R29.reuse, 0x4, RZ ;  /* 0x000000041d197824 */ /* 0x040fe200078e00ff */
[C---:B------:R-:W-:Y:S02]  /*1760*/  SHF.L.U64.HI R28, R29.reuse, 0x3, R28 ;  /* 0x000000031d1c7819 */ /* 0x040fe4000001021c */
[----:B------:R-:W-:Y:S02]  /*1770*/  SHF.L.U32 R27, R29, 0x3, RZ ;  /* 0x000000031d1b7819 */ /* 0x000fe400000006ff */
[----:B0-----:R-:W-:-:S02]  /*1780*/  IADD3 R22, P0, PT, R18, UR8, RZ ;  /* 0x0000000812167c10 */ /* 0x001fc4000ff1e0ff */
[C---:B------:R-:W-:Y:S02]  /*1790*/  IADD3 R20, P1, PT, R18.reuse, UR10, RZ ;  /* 0x0000000a12147c10 */ /* 0x040fe4000ff3e0ff */
[----:B-1----:R-:W-:Y:S02]  /*17a0*/  IADD3 R18, P2, PT, R18, UR12, RZ ;  /* 0x0000000c12127c10 */ /* 0x002fe4000ff5e0ff */
[C---:B------:R-:W-:Y:S02]  /*17b0*/  IADD3.X R23, PT, PT, R19.reuse, UR9, RZ, P0, !PT ;  /* 0x0000000913177c10 */ /* 0x040fe400087fe4ff */
[C---:B------:R-:W-:Y:S02]  /*17c0*/  IADD3.X R21, PT, PT, R19.reuse, UR11, RZ, P1, !PT ;  /* 0x0000000b13157c10 */ /* 0x040fe40008ffe4ff */
[----:B------:R-:W-:-:S07]  /*17d0*/  IADD3.X R19, PT, PT, R19, UR13, RZ, P2, !PT ;  /* 0x0000000d13137c10 */ /* 0x000fce00097fe4ff */
.L_x_32:
[----:B0-----:R-:W2:Y:S04]  /*17e0*/  LDG.E.CONSTANT R29, desc[UR4][R22.64] ;  /* 0x00000004161d7981 */ /* 0x001ea8000c1e9900 */
[----:B------:R-:W3:Y:S01]  /*17f0*/  LDG.E.CONSTANT R30, desc[UR4][R20.64] ;  /* 0x00000004141e7981 */ /* 0x000ee2000c1e9900 */
[----:B------:R-:W-:Y:S01]  /*1800*/  BSSY.RECONVERGENT B0, `(.L_x_24) ;  /* 0x000003c000007945 */ /* 0x000fe20003800200 */
[----:B--2--5:R-:W-:Y:S01]  /*1810*/  FADD R14, R29, -R14 ;  /* 0x8000000e1d0e7221 */ /* 0x024fe20000000000 */
[----:B---3--:R-:W-:-:S04]  /*1820*/  FADD R13, R30, -R13 ;  /* 0x8000000d1e0d7221 */ /* 0x008fc80000000000 */
[----:B------:R-:W-:Y:S02]  /*1830*/  FMNMX R14, RZ, R14, !PT ;  /* 0x0000000eff0e7209 */ /* 0x000fe40007800000 */
[----:B------:R-:W-:-:S05]  /*1840*/  FMNMX R13, RZ, -R13, !PT ;  /* 0x8000000dff0d7209 */ /* 0x000fca0007800000 */
[----:B------:R-:W-:-:S04]  /*1850*/  FADD R31, R14, -R13 ;  /* 0x8000000d0e1f7221 */ /* 0x000fc80000000000 */
[----:B------:R-:W-:-:S04]  /*1860*/  FADD R13, |R31|, -R4 ;  /* 0x800000041f0d7221 */ /* 0x000fc80000000200 */
[----:B------:R-:W-:Y:S01]  /*1870*/  FFMA R33, R13, R16, RZ ;  /* 0x000000100d217223 */ /* 0x000fe200000000ff */
[----:B------:R-:W-:-:S03]  /*1880*/  FADD R13, R31, -R0 ;  /* 0x800000001f0d7221 */ /* 0x000fc60000000000 */
[----:B------:R-:W-:Y:S01]  /*1890*/  FADD R33, R33, -R10 ;  /* 0x8000000a21217221 */ /* 0x000fe20000000000 */
[----:B------:R-:W-:-:S03]  /*18a0*/  FFMA R10, R13, R16, RZ ;  /* 0x000000100d0a7223 */ /* 0x000fc600000000ff */
[----:B------:R-:W-:Y:S01]  /*18b0*/  FADD R39, R33, R4 ;  /* 0x0000000421277221 */ /* 0x000fe20000000000 */
[----:B------:R-:W-:-:S03]  /*18c0*/  FADD R13, R10, -R7 ;  /* 0x800000070a0d7221 */ /* 0x000fc60000000000 */
[----:B------:R-:W-:Y:S01]  /*18d0*/  FADD R10, R39, -R5 ;  /* 0x80000005270a7221 */ /* 0x000fe20000000000 */
[----:B------:R-:W-:Y:S01]  /*18e0*/  FADD R7, R13, R0 ;  /* 0x000000000d077221 */ /* 0x000fe20000000000 */
[----:B------:R-:W-:Y:S02]  /*18f0*/  FADD R4, R39, -R4 ;  /* 0x8000000427047221 */ /* 0x000fe40000000000 */
[-C--:B------:R-:W-:Y:S01]  /*1900*/  FFMA R14, R10, R17.reuse, RZ ;  /* 0x000000110a0e7223 */ /* 0x080fe200000000ff */
[----:B------:R-:W-:Y:S01]  /*1910*/  FADD R10, R7, -R2 ;  /* 0x80000002070a7221 */ /* 0x000fe20000000000 */
[----:B------:R-:W-:Y:S01]  /*1920*/  FADD R4, -R33, R4 ;  /* 0x0000000421047221 */ /* 0x000fe20000000100 */
[----:B------:R-:W-:Y:S01]  /*1930*/  FADD R0, R7, -R0 ;  /* 0x8000000007007221 */ /* 0x000fe20000000000 */
[----:B------:R-:W-:Y:S01]  /*1940*/  FADD R14, R14, -R11 ;  /* 0x8000000b0e0e7221 */ /* 0x000fe20000000000 */
[----:B------:R-:W-:Y:S02]  /*1950*/  FFMA R31, R10, R17, RZ ;  /* 0x000000110a1f7223 */ /* 0x000fe400000000ff */
[----:B------:R-:W-:Y:S01]  /*1960*/  FADD R0, -R13, R0 ;  /* 0x000000000d007221 */ /* 0x000fe20000000100 */
[----:B------:R-:W-:Y:S01]  /*1970*/  FADD R11, R14, R5 ;  /* 0x000000050e0b7221 */ /* 0x000fe20000000000 */
[----:B------:R-:W-:-:S03]  /*1980*/  FADD R31, R31, -R8 ;  /* 0x800000081f1f7221 */ /* 0x000fc60000000000 */
[----:B------:R-:W-:Y:S01]  /*1990*/  FADD R8, R11, -R6 ;  /* 0x800000060b087221 */ /* 0x000fe20000000000 */
[--C-:B------:R-:W-:Y:S01]  /*19a0*/  FADD R41, R31, R2.reuse ;  /* 0x000000021f297221 */ /* 0x100fe20000000000 */
[----:B------:R-:W-:Y:S02]  /*19b0*/  FADD R5, R11, -R5 ;  /* 0x800000050b057221 */ /* 0x000fe40000000000 */
[-C--:B------:R-:W-:Y:S01]  /*19c0*/  FFMA R33, R8, R15.reuse, RZ ;  /* 0x0000000f08217223 */ /* 0x080fe200000000ff */
[C---:B------:R-:W-:Y:S01]  /*19d0*/  FADD R8, R41.reuse, -R3 ;  /* 0x8000000329087221 */ /* 0x040fe20000000000 */
[----:B------:R-:W-:Y:S01]  /*19e0*/  FADD R2, R41, -R2 ;  /* 0x8000000229027221 */ /* 0x000fe20000000000 */
[----:B------:R-:W-:Y:S01]  /*19f0*/  FADD R5, -R14, R5 ;  /* 0x000000050e057221 */ /* 0x000fe20000000100 */
[----:B------:R-:W-:Y:S01]  /*1a00*/  FADD R33, R33, -R12 ;  /* 0x8000000c21217221 */ /* 0x000fe20000000000 */
[----:B------:R-:W-:Y:S01]  /*1a10*/  FFMA R8, R8, R15, RZ ;  /* 0x0000000f08087223 */ /* 0x000fe200000000ff */
[----:B------:R-:W-:Y:S01]  /*1a20*/  FADD R2, -R31, R2 ;  /* 0x000000021f027221 */ /* 0x000fe20000000100 */
[----:B------:R-:W-:-:S02]  /*1a30*/  IMAD.MOV.U32 R31, RZ, RZ, RZ ;  /* 0x000000ffff1f7224 */ /* 0x000fc400078e00ff */
[----:B------:R-:W-:Y:S01]  /*1a40*/  FSETP.NE.AND P0, PT, R6, -R33, PT ;  /* 0x800000210600720b */ /* 0x000fe20003f05000 */
[----:B------:R-:W-:Y:S01]  /*1a50*/  FADD R10, R8, -R9 ;  /* 0x80000009080a7221 */ /* 0x000fe20000000000 */
[----:B------:R-:W-:-:S03]  /*1a60*/  FADD R9, R33, R6 ;  /* 0x0000000621097221 */ /* 0x000fc60000000000 */
[----:B------:R-:W-:Y:S01]  /*1a70*/  FADD R8, R10, R3 ;  /* 0x000000030a087221 */ /* 0x000fe20000000000 */
[----:B------:R-:W-:-:S03]  /*1a80*/  FADD R6, R9, -R6 ;  /* 0x8000000609067221 */ /* 0x000fc60000000000 */
[----:B------:R-:W-:Y:S01]  /*1a90*/  FADD R13, R8, -R3 ;  /* 0x80000003080d7221 */ /* 0x000fe20000000000 */
[----:B------:R-:W-:-:S03]  /*1aa0*/  FADD R3, -R33, R6 ;  /* 0x0000000621037221 */ /* 0x000fc60000000100 */
[----:B------:R-:W-:Y:S01]  /*1ab0*/  FADD R6, -R10, R13 ;  /* 0x0000000d0a067221 */ /* 0x000fe20000000100 */
[----:B------:R-:W-:Y:S06]  /*1ac0*/  @!P0 BRA `(.L_x_25) ;  /* 0x00000000003c8947 */ /* 0x000fec0003800000 */
[----:B------:R-:W0:Y:S01]  /*1ad0*/  MUFU.RCP R10, R9 ;  /* 0x00000009000a7308 */ /* 0x000e220000001000 */
[----:B------:R-:W-:Y:S07]  /*1ae0*/  BSSY.RECONVERGENT B1, `(.L_x_26) ;  /* 0x000000c000017945 */ /* 0x000fee0003800200 */
[----:B------:R-:W1:Y:S01]  /*1af0*/  FCHK P0, R8, R9 ;  /* 0x0000000908007302 */ /* 0x000e620000000000 */
[----:B0-----:R-:W-:-:S04]  /*1b00*/  FFMA R13, -R9, R10, 1 ;  /* 0x3f800000090d7423 */ /* 0x001fc8000000010a */
[----:B------:R-:W-:-:S04]  /*1b10*/  FFMA R13, R10, R13, R10 ;  /* 0x0000000d0a0d7223 */ /* 0x000fc8000000000a */
[----:B------:R-:W-:-:S04]  /*1b20*/  FFMA R10, R8, R13, RZ ;  /* 0x0000000d080a7223 */ /* 0x000fc800000000ff */
[----:B------:R-:W-:-:S04]  /*1b30*/  FFMA R12, -R9, R10, R8 ;  /* 0x0000000a090c7223 */ /* 0x000fc80000000108 */
[----:B------:R-:W-:Y:S01]  /*1b40*/  FFMA R31, R13, R12, R10 ;  /* 0x0000000c0d1f7223 */ /* 0x000fe2000000000a */
[----:B-1----:R-:W-:Y:S06]  /*1b50*/  @!P0 BRA `(.L_x_27) ;  /* 0x0000000000108947 */ /* 0x002fec0003800000 */
[----:B------:R-:W-:Y:S01]  /*1b60*/  IMAD.MOV.U32 R35, RZ, RZ, R8 ;  /* 0x000000ffff237224 */ /* 0x000fe200078e0008 */
[----:B------:R-:W-:Y:S02]  /*1b70*/  MOV R40, R9 ;  /* 0x0000000900287202 */ /* 0x000fe40000000f00 */
[----:B------:R-:W-:-:S07]  /*1b80*/  MOV R24, 0x1ba0 ;  /* 0x00001ba000187802 */ /* 0x000fce0000000f00 */
[----:B------:R-:W-:Y:S05]  /*1b90*/  CALL.REL.NOINC `($__internal_0_$__cuda_sm3x_div_rn_noftz_f32_slowpath) ;  /* 0x0000000800dc7944 */ /* 0x000fea0003c00000 */
.L_x_27:
[----:B------:R-:W-:Y:S05]  /*1ba0*/  BSYNC.RECONVERGENT B1 ;  /* 0x0000000000017941 */ /* 0x000fea0003800200 */
.L_x_26:
[----:B------:R-:W-:-:S07]  /*1bb0*/  FMUL R31, R31, 100 ;  /* 0x42c800001f1f7820 */ /* 0x000fce0000400000 */
.L_x_25:
[----:B------:R-:W-:Y:S05]  /*1bc0*/  BSYNC.RECONVERGENT B0 ;  /* 0x0000000000007941 */ /* 0x000fea0003800200 */
.L_x_24:
[-C--:B------:R-:W-:Y:S02]  /*1bd0*/  IADD3 R12, P1, PT, R20, R25.reuse, RZ ;  /* 0x00000019140c7210 */ /* 0x080fe40007f3e0ff */
[----:B------:R-:W-:-:S03]  /*1be0*/  IADD3 R32, P0, PT, R22, R25, RZ ;  /* 0x0000001916207210 */ /* 0x000fc60007f1e0ff */
[--C-:B------:R-:W-:Y:S02]  /*1bf0*/  IMAD.X R13, R21, 0x1, R26.reuse, P1 ;  /* 0x00000001150d7824 */ /* 0x100fe400008e061a */
[----:B------:R-:W-:-:S04]  /*1c00*/  IMAD.X R33, R23, 0x1, R26, P0 ;  /* 0x0000000117217824 */ /* 0x000fc800000e061a */
[----:B------:R-:W2:Y:S04]  /*1c10*/  LDG.E.CONSTANT R13, desc[UR4][R12.64] ;  /* 0x000000040c0d7981 */ /* 0x000ea8000c1e9900 */
[----:B------:R-:W3:Y:S04]  /*1c20*/  LDG.E.CONSTANT R14, desc[UR4][R32.64] ;  /* 0x00000004200e7981 */ /* 0x000ee8000c1e9900 */
[----:B------:R0:W-:Y:S01]  /*1c30*/  STG.E desc[UR4][R18.64], R31 ;  /* 0x0000001f12007986 */ /* 0x0001e2000c101904 */
[----:B------:R-:W-:Y:S01]  /*1c40*/  BSSY.RECONVERGENT B0, `(.L_x_28) ;  /* 0x000003c000007945 */ /* 0x000fe20003800200 */
[----:B--2---:R-:W-:Y:S01]  /*1c50*/  FADD R30, -R30, R13 ;  /* 0x0000000d1e1e7221 */ /* 0x004fe20000000100 */
[----:B---3--:R-:W-:-:S04]  /*1c60*/  FADD R29, -R29, R14 ;  /* 0x0000000e1d1d7221 */ /* 0x008fc80000000100 */
[----:B------:R-:W-:Y:S02]  /*1c70*/  FMNMX R30, RZ, -R30, !PT ;  /* 0x8000001eff1e7209 */ /* 0x000fe40007800000 */
[----:B------:R-:W-:-:S05]  /*1c80*/  FMNMX R29, RZ, R29, !PT ;  /* 0x0000001dff1d7209 */ /* 0x000fca0007800000 */
[----:B------:R-:W-:-:S04]  /*1c90*/  FADD R30, R29, -R30 ;  /* 0x8000001e1d1e7221 */ /* 0x000fc80000000000 */
[----:B------:R-:W-:-:S04]  /*1ca0*/  FADD R29, -R39, |R30| ;  /* 0x4000001e271d7221 */ /* 0x000fc80000000100 */
[----:B------:R-:W-:Y:S01]  /*1cb0*/  FFMA R35, R29, R16, RZ ;  /* 0x000000101d237223 */ /* 0x000fe200000000ff */
[----:B------:R-:W-:-:S03]  /*1cc0*/  FADD R29, -R7, R30 ;  /* 0x0000001e071d7221 */ /* 0x000fc60000000100 */
[----:B------:R-:W-:Y:S01]  /*1cd0*/  FADD R12, -R4, R35 ;  /* 0x00000023040c7221 */ /* 0x000fe20000000100 */
[----:B------:R-:W-:-:S03]  /*1ce0*/  FFMA R29, R29, R16, RZ ;  /* 0x000000101d1d7223 */ /* 0x000fc600000000ff */
[----:B------:R-:W-:Y:S01]  /*1cf0*/  FADD R4, R39, R12 ;  /* 0x0000000c27047221 */ /* 0x000fe20000000000 */
[----:B------:R-:W-:-:S03]  /*1d00*/  FADD R24, -R0, R29 ;  /* 0x0000001d00187221 */ /* 0x000fc60000000100 */
[----:B------:R-:W-:Y:S01]  /*1d10*/  FADD R10, -R11, R4 ;  /* 0x000000040b0a7221 */ /* 0x000fe20000000100 */
[----:B------:R-:W-:-:S03]  /*1d20*/  FADD R0, R7, R24 ;  /* 0x0000001807007221 */ /* 0x000fc60000000000 */
[----:B------:R-:W-:Y:S01]  /*1d30*/  FFMA R32, R10, R17, RZ ;  /* 0x000000110a207223 */ /* 0x000fe200000000ff */
[----:B------:R-:W-:-:S03]  /*1d40*/  FADD R10, -R41, R0 ;  /* 0x00000000290a7221 */ /* 0x000fc60000000100 */
[----:B------:R-:W-:Y:S01]  /*1d50*/  FADD R32, -R5, R32 ;  /* 0x0000002005207221 */ /* 0x000fe20000000100 */
[----:B------:R-:W-:-:S03]  /*1d60*/  FFMA R29, R10, R17, RZ ;  /* 0x000000110a1d7223 */ /* 0x000fc600000000ff */
[----:B------:R-:W-:Y:S01]  /*1d70*/  FADD R5, R11, R32 ;  /* 0x000000200b057221 */ /* 0x000fe20000000000 */
[----:B------:R-:W-:-:S03]  /*1d80*/  FADD R30, -R2, R29 ;  /* 0x0000001d021e7221 */ /* 0x000fc60000000100 */
[----:B------:R-:W-:Y:S01]  /*1d90*/  FADD R2, -R9, R5 ;  /* 0x0000000509027221 */ /* 0x000fe20000000100 */
[----:B------:R-:W-:-:S03]  /*1da0*/  FADD R39, -R39, R4 ;  /* 0x0000000427277221 */ /* 0x000fc60000000100 */
[----:B------:R-:W-:Y:S01]  /*1db0*/  FFMA R34, R2, R15, RZ ;  /* 0x0000000f02227223 */ /* 0x000fe200000000ff */
[----:B------:R-:W-:Y:S01]  /*1dc0*/  FADD R2, R41, R30 ;  /* 0x0000001e29027221 */ /* 0x000fe20000000000 */
[----:B------:R-:W-:-:S03]  /*1dd0*/  FADD R10, -R12, R39 ;  /* 0x000000270c0a7221 */ /* 0x000fc60000000100 */
[----:B------:R-:W-:Y:S01]  /*1de0*/  FADD R12, -R8, R2 ;  /* 0x00000002080c7221 */ /* 0x000fe20000000100 */
[----:B------:R-:W-:-:S03]  /*1df0*/  FADD R34, -R3, R34 ;  /* 0x0000002203227221 */ /* 0x000fc60000000100 */
[----:B------:R-:W-:Y:S02]  /*1e00*/  FFMA R29, R12, R15, RZ ;  /* 0x0000000f0c1d7223 */ /* 0x000fe400000000ff */
[----:B------:R-:W-:Y:S02]  /*1e10*/  FSETP.NE.AND P0, PT, R9, -R34, PT ;  /* 0x800000220900720b */ /* 0x000fe40003f05000 */
[----:B------:R-:W-:Y:S01]  /*1e20*/  FADD R29, -R6, R29 ;  /* 0x0000001d061d7221 */ /* 0x000fe20000000100 */
[----:B------:R-:W-:Y:S01]  /*1e30*/  FADD R7, -R7, R0 ;  /* 0x0000000007077221 */ /* 0x000fe20000000100 */
[C---:B------:R-:W-:Y:S02]  /*1e40*/  FADD R6, R9.reuse, R34 ;  /* 0x0000002209067221 */ /* 0x040fe40000000000 */
[----:B------:R-:W-:Y:S01]  /*1e50*/  FADD R3, R8, R29 ;  /* 0x0000001d08037221 */ /* 0x000fe20000000000 */
[----:B------:R-:W-:Y:S01]  /*1e60*/  FADD R7, -R24, R7 ;  /* 0x0000000718077221 */ /* 0x000fe20000000100 */
[----:B------:R-:W-:-:S02]  /*1e70*/  FADD R9, -R9, R6 ;  /* 0x0000000609097221 */ /* 0x000fc40000000100 */
[----:B------:R-:W-:Y:S01]  /*1e80*/  FADD R24, -R8, R3 ;  /* 0x0000000308187221 */ /* 0x000fe20000000100 */
[----:B------:R-:W-:Y:S01]  /*1e90*/  FADD R11, -R11, R5 ;  /* 0x000000050b0b7221 */ /* 0x000fe20000000100 */
[----:B------:R-:W-:Y:S01]  /*1ea0*/  FADD R41, -R41, R2 ;  /* 0x0000000229297221 */ /* 0x000fe20000000100 */
[----:B------:R-:W-:Y:S01]  /*1eb0*/  FADD R12, -R34, R9 ;  /* 0x00000009220c7221 */ /* 0x000fe20000000100 */
[----:B------:R-:W-:Y:S01]  /*1ec0*/  FADD R9, -R29, R24 ;  /* 0x000000181d097221 */ /* 0x000fe20000000100 */
[----:B------:R-:W-:Y:S02]  /*1ed0*/  HFMA2 R29, -RZ, RZ, 0, 0 ;  /* 0x00000000ff1d7431 */ /* 0x000fe400000001ff */
[----:B------:R-:W-:Y:S01]  /*1ee0*/  FADD R11, -R32, R11 ;  /* 0x0000000b200b7221 */ /* 0x000fe20000000100 */
[----:B------:R-:W-:Y:S01]  /*1ef0*/  FADD R8, -R30, R41 ;  /* 0x000000291e087221 */ /* 0x000fe20000000100 */
[----:B0-----:R-:W-:Y:S06]  /*1f00*/  @!P0 BRA `(.L_x_29) ;  /* 0x00000000003c8947 */ /* 0x001fec0003800000 */
        /* <DEDUP_REMOVED lines=10> */
[----:B------:R-:W-:Y:S01]  /*1fb0*/  MOV R24, 0x1fe0 ;  /* 0x00001fe000187802 */ /* 0x000fe20000000f00 */
[----:B------:R-:W-:-:S07]  /*1fc0*/  IMAD.MOV.U32 R40, RZ, RZ, R6 ;  /* 0x000000ffff287224 */ /* 0x000fce00078e0006 */
[----:B------:R-:W-:Y:S05]  /*1fd0*/  CALL.REL.NOINC `($__internal_0_$__cuda_sm3x_div_rn_noftz_f32_slowpath) ;  /* 0x0000000400cc7944 */ /* 0x000fea0003c00000 */
.L_x_31:
[----:B------:R-:W-:Y:S05]  /*1fe0*/  BSYNC.RECONVERGENT B1 ;  /* 0x0000000000017941 */ /* 0x000fea0003800200 */
.L_x_30:
[----:B------:R-:W-:-:S07]  /*1ff0*/  FMUL R29, R31, 100 ;  /* 0x42c800001f1d7820 */ /* 0x000fce0000400000 */
.L_x_29:
[----:B------:R-:W-:Y:S05]  /*2000*/  BSYNC.RECONVERGENT B0 ;  /* 0x0000000000007941 */ /* 0x000fea0003800200 */
.L_x_28:
[----:B------:R-:W-:Y:S01]  /*2010*/  IADD3 R30, P0, PT, R18, R25, RZ ;  /* 0x00000019121e7210 */ /* 0x000fe20007f1e0ff */
[----:B------:R-:W-:Y:S01]  /*2020*/  VIADD R38, R38, 0x2 ;  /* 0x0000000226267836 */ /* 0x000fe20000000000 */
[-C--:B------:R-:W-:Y:S02]  /*2030*/  IADD3 R22, P1, PT, R22, R27.reuse, RZ ;  /* 0x0000001b16167210 */ /* 0x080fe40007f3e0ff */
[----:B------:R-:W-:Y:S02]  /*2040*/  IADD3.X R31, PT, PT, R19, R26, RZ, P0, !PT ;  /* 0x0000001a131f7210 */ /* 0x000fe400007fe4ff */
[----:B------:R-:W-:Y:S01]  /*2050*/  ISETP.NE.AND P0, PT, R38, RZ, PT ;  /* 0x000000ff2600720c */ /* 0x000fe20003f05270 */
[----:B------:R-:W-:Y:S01]  /*2060*/  IMAD.X R23, R23, 0x1, R28, P1 ;  /* 0x0000000117177824 */ /* 0x000fe200008e061c */
[-C--:B------:R-:W-:Y:S01]  /*2070*/  IADD3 R18, P3, PT, R18, R27.reuse, RZ ;  /* 0x0000001b12127210 */ /* 0x080fe20007f7e0ff */
[----:B------:R0:W-:Y:S01]  /*2080*/  STG.E desc[UR4][R30.64], R29 ;  /* 0x0000001d1e007986 */ /* 0x0001e2000c101904 */
[----:B------:R-:W-:-:S03]  /*2090*/  IADD3 R20, P2, PT, R20, R27, RZ ;  /* 0x0000001b14147210 */ /* 0x000fc60007f5e0ff */
[----:B------:R-:W-:Y:S01]  /*20a0*/  IMAD.X R19, R19, 0x1, R28, P3 ;  /* 0x0000000113137824 */ /* 0x000fe200018e061c */
[----:B------:R-:W-:-:S05]  /*20b0*/  IADD3.X R21, PT, PT, R21, R28, RZ, P2, !PT ;  /* 0x0000001c15157210 */ /* 0x000fca00017fe4ff */
[----:B------:R-:W-:Y:S05]  /*20c0*/  @!P0 EXIT ;  /* 0x000000000000894d */ /* 0x000fea0003800000 */
[----:B------:R-:W-:Y:S05]  /*20d0*/  BRA `(.L_x_32) ;  /* 0xfffffff400c07947 */ /* 0x000fea000383ffff */
.L_x_5:
        /* <DEDUP_REMOVED lines=9> */
[----:B------:R-:W-:Y:S02]  /*2170*/  LOP3.LUT R7, R4, 0x7ffffff8, RZ, 0xc0, !PT ;  /* 0x7ffffff804077812 */ /* 0x000fe400078ec0ff */
[C-C-:B------:R-:W-:Y:S02]  /*2180*/  SHF.L.U64.HI R6, R5.reuse, 0x5, R0.reuse ;  /* 0x0000000505067819 */ /* 0x140fe40000010200 */
[C---:B------:R-:W-:Y:S01]  /*2190*/  SHF.L.U64.HI R25, R5.reuse, 0x2, R0 ;  /* 0x0000000205197819 */ /* 0x040fe20000010200 */
[----:B------:R-:W-:Y:S01]  /*21a0*/  IMAD.MOV R4, RZ, RZ, -R7 ;  /* 0x000000ffff047224 */ /* 0x000fe200078e0a07 */
[----:B------:R-:W-:Y:S02]  /*21b0*/  SHF.L.U32 R27, R5, 0x2, RZ ;  /* 0x00000002051b7819 */ /* 0x000fe400000006ff */
[----:B0-----:R-:W-:-:S04]  /*21c0*/  LEA R16, P1, R2, UR8, 0x2 ;  /* 0x0000000802107c11 */ /* 0x001fc8000f8210ff */
[----:B------:R-:W-:-:S09]  /*21d0*/  LEA.HI.X R17, R2, UR9, R3, 0x2, P1 ;  /* 0x0000000902117c11 */ /* 0x000fd200088f1403 */
.L_x_34:
[-C--:B-1----:R-:W-:Y:S01]  /*21e0*/  IADD3 R18, P1, PT, R16, R27.reuse, RZ ;  /* 0x0000001b10127210 */ /* 0x082fe20007f3e0ff */
[----:B------:R-:W-:Y:S02]  /*21f0*/  IMAD.MOV.U32 R29, RZ, RZ, 0x7fffffff ;  /* 0x7fffffffff1d7424 */ /* 0x000fe400078e00ff */
[----:B------:R-:W-:Y:S02]  /*2200*/  VIADD R4, R4, 0x8 ;  /* 0x0000000804047836 */ /* 0x000fe40000000000 */
        /* <DEDUP_REMOVED lines=8> */
[----:B------:R-:W-:Y:S02]  /*2290*/  IADD3 R8, P1, PT, R10, R27, RZ ;  /* 0x0000001b0a087210 */ /* 0x000fe40007f3e0ff */
[----:B0-----:R-:W-:Y:S02]  /*22a0*/  LEA R16, P2, R5, R16, 0x5 ;  /* 0x0000001005107211 */ /* 0x001fe400078428ff */
[----:B------:R-:W-:Y:S01]  /*22b0*/  IADD3.X R9, PT, PT, R11, R25, RZ, P1, !PT ;  /* 0x000000190b097210 */ /* 0x000fe20000ffe4ff */
[----:B------:R1:W-:Y:S01]  /*22c0*/  STG.E desc[UR4][R10.64], R29 ;  /* 0x0000001d0a007986 */ /* 0x0003e2000c101904 */
[----:B------:R-:W-:Y:S01]  /*22d0*/  IADD3 R12, P1, PT, R8, R27, RZ ;  /* 0x0000001b080c7210 */ /* 0x000fe20007f3e0ff */
[----:B------:R-:W-:-:S02]  /*22e0*/  IMAD.X R17, R17, 0x1, R6, P2 ;  /* 0x0000000111117824 */ /* 0x000fc400010e0606 */
[----:B------:R1:W-:Y:S02]  /*22f0*/  STG.E desc[UR4][R8.64], R29 ;  /* 0x0000001d08007986 */ /* 0x0003e4000c101904 */
[----:B------:R-:W-:Y:S01]  /*2300*/  IMAD.X R13, R9, 0x1, R25, P1 ;  /* 0x00000001090d7824 */ /* 0x000fe200008e0619 */
[----:B------:R-:W-:-:S04]  /*2310*/  IADD3 R20, P1, PT, R12, R27, RZ ;  /* 0x0000001b0c147210 */ /* 0x000fc80007f3e0ff */
[----:B------:R1:W-:Y:S01]  /*2320*/  STG.E desc[UR4][R12.64], R29 ;  /* 0x0000001d0c007986 */ /* 0x0003e2000c101904 */
[----:B------:R-:W-:Y:S01]  /*2330*/  IMAD.X R21, R13, 0x1, R25, P1 ;  /* 0x000000010d157824 */ /* 0x000fe200008e0619 */
[----:B------:R-:W-:-:S04]  /*2340*/  IADD3 R22, P1, PT, R20, R27, RZ ;  /* 0x0000001b14167210 */ /* 0x000fc80007f3e0ff */
[----:B------:R-:W-:Y:S01]  /*2350*/  IADD3.X R23, PT, PT, R21, R25, RZ, P1, !PT ;  /* 0x0000001915177210 */ /* 0x000fe20000ffe4ff */
[----:B------:R1:W-:Y:S01]  /*2360*/  STG.E desc[UR4][R20.64], R29 ;  /* 0x0000001d14007986 */ /* 0x0003e2000c101904 */
[----:B------:R-:W-:-:S03]  /*2370*/  ISETP.NE.AND P1, PT, R4, RZ, PT ;  /* 0x000000ff0400720c */ /* 0x000fc60003f25270 */
[----:B------:R1:W-:Y:S10]  /*2380*/  STG.E desc[UR4][R22.64], R29 ;  /* 0x0000001d16007986 */ /* 0x0003f4000c101904 */
[----:B------:R-:W-:Y:S05]  /*2390*/  @P1 BRA `(.L_x_34) ;  /* 0xfffffffc00901947 */ /* 0x000fea000383ffff */
.L_x_33:
        /* <DEDUP_REMOVED lines=8> */
[----:B------:R-:W-:Y:S01]  /*2420*/  MOV R4, R2 ;  /* 0x0000000200047202 */ /* 0x000fe20000000f00 */
[----:B------:R-:W-:Y:S02]  /*2430*/  IMAD.MOV.U32 R5, RZ, RZ, R3 ;  /* 0x000000ffff057224 */ /* 0x000fe400078e0003 */
        /* <DEDUP_REMOVED lines=18> */
.L_x_35:
[----:B------:R-:W-:Y:S05]  /*2560*/  @!P0 EXIT ;  /* 0x000000000000894d */ /* 0x000fea0003800000 */
[----:B------:R-:W-:Y:S02]  /*2570*/  ISETP.NE.AND P0, PT, R14, 0x1, PT ;  /* 0x000000010e00780c */ /* 0x000fe40003f05270 */
[----:B------:R-:W-:-:S04]  /*2580*/  LOP3.LUT R6, R6, 0x1, RZ, 0xc0, !PT ;  /* 0x0000000106067812 */ /* 0x000fc800078ec0ff */
[----:B------:R-:W-:-:S07]  /*2590*/  ISETP.NE.U32.AND P1, PT, R6, 0x1, PT ;  /* 0x000000010600780c */ /* 0x000fce0003f25070 */
[----:B------:R-:W-:Y:S06]  /*25a0*/  @!P0 BRA `(.L_x_36) ;  /* 0x0000000000308947 */ /* 0x000fec0003800000 */
[----:B0-----:R-:W0:Y:S01]  /*25b0*/  LDC R11, c[0x0][0x398] ;  /* 0x0000e600ff0b7b82 */ /* 0x001e220000000800 */
        /* <DEDUP_REMOVED lines=11> */
.L_x_36:
[----:B------:R-:W-:Y:S05]  /*2670*/  @P1 EXIT ;  /* 0x000000000000194d */ /* 0x000fea0003800000 */
[----:B------:R-:W2:Y:S01]  /*2680*/  LDCU UR7, c[0x0][0x398] ;  /* 0x00007300ff0777ac */ /* 0x000ea20008000800 */
[----:B------:R-:W0:Y:S01]  /*2690*/  LDCU.64 UR8, c[0x0][0x3b0] ;  /* 0x00007600ff0877ac */ /* 0x000e220008000a00 */
[----:B--2---:R-:W-:-:S04]  /*26a0*/  IMAD.WIDE.U32 R2, R7, UR7, R2 ;  /* 0x0000000707027c25 */ /* 0x004fc8000f8e0002 */
[----:B------:R-:W-:Y:S01]  /*26b0*/  IMAD R7, R7, R0, R3 ;  /* 0x0000000007077224 */ /* 0x000fe200078e0203 */
[----:B01----:R-:W-:Y:S01]  /*26c0*/  LEA R4, P0, R2, UR8, 0x2 ;  /* 0x0000000802047c11 */ /* 0x003fe2000f8010ff */
[----:B------:R-:W-:-:S03]  /*26d0*/  IMAD.MOV.U32 R3, RZ, RZ, 0x7fffffff ;  /* 0x7fffffffff037424 */ /* 0x000fc600078e00ff */
[----:B------:R-:W-:-:S05]  /*26e0*/  LEA.HI.X R5, R2, UR9, R7, 0x2, P0 ;  /* 0x0000000902057c11 */ /* 0x000fca00080f1407 */
[----:B------:R-:W-:Y:S01]  /*26f0*/  STG.E desc[UR4][R4.64], R3 ;  /* 0x0000000304007986 */ /* 0x000fe2000c101904 */
[----:B------:R-:W-:Y:S05]  /*2700*/  EXIT ;  /* 0x000000000000794d */ /* 0x000fea0003800000 */
        .weak           $__internal_0_$__cuda_sm3x_div_rn_noftz_f32_slowpath
        .type           $__internal_0_$__cuda_sm3x_div_rn_noftz_f32_slowpath,@function
        .size           $__internal_0_$__cuda_sm3x_div_rn_noftz_f32_slowpath,(.L_x_181 - $__internal_0_$__cuda_sm3x_div_rn_noftz_f32_slowpath)
$__internal_0_$__cuda_sm3x_div_rn_noftz_f32_slowpath:
[----:B------:R-:W-:Y:S01]  /*2710*/  SHF.R.U32.HI R31, RZ, 0x17, R40 ;  /* 0x00000017ff1f7819 */ /* 0x000fe20000011628 */
[----:B------:R-:W-:Y:S01]  /*2720*/  BSSY.RECONVERGENT B3, `(.L_x_37) ;  /* 0x0000064000037945 */ /* 0x000fe20003800200 */
[----:B------:R-:W-:Y:S02]  /*2730*/  SHF.R.U32.HI R36, RZ, 0x17, R35 ;  /* 0x00000017ff247819 */ /* 0x000fe40000011623 */
[----:B------:R-:W-:Y:S02]  /*2740*/  LOP3.LUT R31, R31, 0xff, RZ, 0xc0, !PT ;  /* 0x000000ff1f1f7812 */ /* 0x000fe400078ec0ff */
[----:B------:R-:W-:Y:S02]  /*2750*/  LOP3.LUT R36, R36, 0xff, RZ, 0xc0, !PT ;  /* 0x000000ff24247812 */ /* 0x000fe400078ec0ff */
[----:B------:R-:W-:-:S03]  /*2760*/  IADD3 R32, PT, PT, R31, -0x1, RZ ;  /* 0xffffffff1f207810 */ /* 0x000fc60007ffe0ff */
[----:B------:R-:W-:Y:S01]  /*2770*/  VIADD R33, R36, 0xffffffff ;  /* 0xffffffff24217836 */ /* 0x000fe20000000000 */
[----:B------:R-:W-:-:S04]  /*2780*/  ISETP.GT.U32.AND P0, PT, R32, 0xfd, PT ;  /* 0x000000fd2000780c */ /* 0x000fc80003f04070 */
[----:B------:R-:W-:-:S13]  /*2790*/  ISETP.GT.U32.OR P0, PT, R33, 0xfd, P0 ;  /* 0x000000fd2100780c */ /* 0x000fda0000704470 */
[----:B------:R-:W-:Y:S01]  /*27a0*/  @!P0 MOV R37, RZ ;  /* 0x000000ff00258202 */ /* 0x000fe20000000f00 */
[----:B------:R-:W-:Y:S06]  /*27b0*/  @!P0 BRA `(.L_x_38) ;  /* 0x0000000000608947 */ /* 0x000fec0003800000 */
[----:B------:R-:W-:Y:S02]  /*27c0*/  FSETP.GTU.FTZ.AND P0, PT, |R35|, +INF , PT ;  /* 0x7f8000002300780b */ /* 0x000fe40003f1c200 */
[----:B------:R-:W-:-:S04]  /*27d0*/  FSETP.GTU.FTZ.AND P1, PT, |R40|, +INF , PT ;  /* 0x7f8000002800780b */ /* 0x000fc80003f3c200 */
[----:B------:R-:W-:-:S13]  /*27e0*/  PLOP3.LUT P0, PT, P0, P1, PT, 0xf8, 0x8f ;  /* 0x00000000008f781c */ /* 0x000fda0000703f70 */
[----:B------:R-:W-:Y:S05]  /*27f0*/  @P0 BRA `(.L_x_39) ;  /* 0x0000000400540947 */ /* 0x000fea0003800000 */
[----:B------:R-:W-:-:S13]  /*2800*/  LOP3.LUT P0, RZ, R40, 0x7fffffff, R35, 0xc8, !PT ;  /* 0x7fffffff28ff7812 */ /* 0x000fda000780c823 */
[----:B------:R-:W-:Y:S05]  /*2810*/  @!P0 BRA `(.L_x_40) ;  /* 0x0000000400448947 */ /* 0x000fea0003800000 */
[C---:B------:R-:W-:Y:S02]  /*2820*/  FSETP.NEU.FTZ.AND P1, PT, |R35|.reuse, +INF , PT ;  /* 0x7f8000002300780b */ /* 0x040fe40003f3d200 */
[----:B------:R-:W-:Y:S02]  /*2830*/  FSETP.NEU.FTZ.AND P2, PT, |R40|, +INF , PT ;  /* 0x7f8000002800780b */ /* 0x000fe40003f5d200 */
[----:B------:R-:W-:-:S11]  /*2840*/  FSETP.NEU.FTZ.AND P0, PT, |R35|, +INF , PT ;  /* 0x7f8000002300780b */ /* 0x000fd60003f1d200 */
[----:B------:R-:W-:Y:S05]  /*2850*/  @!P2 BRA !P1, `(.L_x_40) ;  /* 0x000000040034a947 */ /* 0x000fea0004800000 */
[----:B------:R-:W-:-:S04]  /*2860*/  LOP3.LUT P1, RZ, R35, 0x7fffffff, RZ, 0xc0, !PT ;  /* 0x7fffffff23ff7812 */ /* 0x000fc8000782c0ff */
[----:B------:R-:W-:-:S13]  /*2870*/  PLOP3.LUT P1, PT, P2, P1, PT, 0x2f, 0xf2 ;  /* 0x0000000000f2781c */ /* 0x000fda0001722577 */
[----:B------:R-:W-:Y:S05]  /*2880*/  @P1 BRA `(.L_x_41) ;  /* 0x0000000400201947 */ /* 0x000fea0003800000 */
[----:B------:R-:W-:-:S04]  /*2890*/  LOP3.LUT P1, RZ, R40, 0x7fffffff, RZ, 0xc0, !PT ;  /* 0x7fffffff28ff7812 */ /* 0x000fc8000782c0ff */
[----:B------:R-:W-:-:S13]  /*28a0*/  PLOP3.LUT P0, PT, P0, P1, PT, 0x2f, 0xf2 ;  /* 0x0000000000f2781c */ /* 0x000fda0000702577 */
[----:B------:R-:W-:Y:S05]  /*28b0*/  @P0 BRA `(.L_x_42) ;  /* 0x0000000400080947 */ /* 0x000fea0003800000 */
[----:B------:R-:W-:Y:S01]  /*28c0*/  VIADD R33, R36, 0xffffffff ;  /* 0xffffffff24217836 */ /* 0x000fe20000000000 */
[----:B------:R-:W-:-:S04]  /*28d0*/  ISETP.GE.AND P1, PT, R32, RZ, PT ;  /* 0x000000ff2000720c */ /* 0x000fc80003f26270 */
[----:B------:R-:W-:-:S09]  /*28e0*/  ISETP.GE.AND P0, PT, R33, RZ, PT ;  /* 0x000000ff2100720c */ /* 0x000fd20003f06270 */
[----:B------:R-:W-:-:S04]  /*28f0*/  @!P1 FFMA R40, R40, 1.84467440737095516160e+19, RZ ;  /* 0x5f80000028289823 */ /* 0x000fc800000000ff */
[----:B------:R-:W-:Y:S01]  /*2900*/  @P0 MOV R37, RZ ;  /* 0x000000ff00250202 */ /* 0x000fe20000000f00 */
[----:B------:R-:W-:Y:S02]  /*2910*/  @!P0 IMAD.MOV.U32 R37, RZ, RZ, -0x40 ;  /* 0xffffffc0ff258424 */ /* 0x000fe400078e00ff */
[----:B------:R-:W-:-:S03]  /*2920*/  @!P0 FFMA R35, R35, 1.84467440737095516160e+19, RZ ;  /* 0x5f80000023238823 */ /* 0x000fc600000000ff */
[----:B------:R-:W-:-:S07]  /*2930*/  @!P1 IADD3 R37, PT, PT, R37, 0x40, RZ ;  /* 0x0000004025259810 */ /* 0x000fce0007ffe0ff */
.L_x_38:
[----:B------:R-:W-:Y:S01]  /*2940*/  LEA R33, R31, 0xc0800000, 0x17 ;  /* 0xc08000001f217811 */ /* 0x000fe200078eb8ff */
[----:B------:R-:W-:Y:S01]  /*2950*/  BSSY.RECONVERGENT B4, `(.L_x_43) ;  /* 0x0000036000047945 */ /* 0x000fe20003800200 */
[----:B------:R-:W-:-:S03]  /*2960*/  IADD3 R36, PT, PT, R36, -0x7f, RZ ;  /* 0xffffff8124247810 */ /* 0x000fc60007ffe0ff */
[----:B------:R-:W-:Y:S02]  /*2970*/  IMAD.IADD R40, R40, 0x1, -R33 ;  /* 0x0000000128287824 */ /* 0x000fe400078e0a21 */
[C---:B------:R-:W-:Y:S01]  /*2980*/  IMAD R34, R36.reuse, -0x800000, R35 ;  /* 0xff80000024227824 */ /* 0x040fe200078e0223 */
[----:B------:R-:W-:Y:S01]  /*2990*/  IADD3 R36, PT, PT, R36, 0x7f, -R31 ;  /* 0x0000007f24247810 */ /* 0x000fe20007ffe81f */
[----:B------:R-:W0:Y:S01]  /*29a0*/  MUFU.RCP R32, R40 ;  /* 0x0000002800207308 */ /* 0x000e220000001000 */
[----:B------:R-:W-:-:S03]  /*29b0*/  FADD.FTZ R33, -R40, -RZ ;  /* 0x800000ff28217221 */ /* 0x000fc60000010100 */
[----:B------:R-:W-:Y:S02]  /*29c0*/  IMAD.IADD R37, R36, 0x1, R37 ;  /* 0x0000000124257824 */ /* 0x000fe400078e0225 */
[----:B0-----:R-:W-:-:S04]  /*29d0*/  FFMA R31, R32, R33, 1 ;  /* 0x3f800000201f7423 */ /* 0x001fc80000000021 */
[----:B------:R-:W-:-:S04]  /*29e0*/  FFMA R31, R32, R31, R32 ;  /* 0x0000001f201f7223 */ /* 0x000fc80000000020 */
[----:B------:R-:W-:-:S04]  /*29f0*/  FFMA R36, R34, R31, RZ ;  /* 0x0000001f22247223 */ /* 0x000fc800000000ff */
[----:B------:R-:W-:-:S04]  /*2a00*/  FFMA R32, R33, R36, R34 ;  /* 0x0000002421207223 */ /* 0x000fc80000000022 */
[----:B------:R-:W-:-:S04]  /*2a10*/  FFMA R32, R31, R32, R36 ;  /* 0x000000201f207223 */ /* 0x000fc80000000024 */
[----:B------:R-:W-:-:S04]  /*2a20*/  FFMA R33, R33, R32, R34 ;  /* 0x0000002021217223 */ /* 0x000fc80000000022 */
[----:B------:R-:W-:-:S05]  /*2a30*/  FFMA R34, R31, R33, R32 ;  /* 0x000000211f227223 */ /* 0x000fca0000000020 */
[----:B------:R-:W-:-:S04]  /*2a40*/  SHF.R.U32.HI R36, RZ, 0x17, R34 ;  /* 0x00000017ff247819 */ /* 0x000fc80000011622 */
[----:B------:R-:W-:-:S04]  /*2a50*/  LOP3.LUT R36, R36, 0xff, RZ, 0xc0, !PT ;  /* 0x000000ff24247812 */ /* 0x000fc800078ec0ff */
[----:B------:R-:W-:-:S05]  /*2a60*/  IADD3 R35, PT, PT, R36, R37, RZ ;  /* 0x0000002524237210 */ /* 0x000fca0007ffe0ff */
[----:B------:R-:W-:-:S05]  /*2a70*/  VIADD R36, R35, 0xffffffff ;  /* 0xffffffff23247836 */ /* 0x000fca0000000000 */
[----:B------:R-:W-:-:S13]  /*2a80*/  ISETP.GE.U32.AND P0, PT, R36, 0xfe, PT ;  /* 0x000000fe2400780c */ /* 0x000fda0003f06070 */
[----:B------:R-:W-:Y:S05]  /*2a90*/  @!P0 BRA `(.L_x_44) ;  /* 0x0000000000808947 */ /* 0x000fea0003800000 */
[----:B------:R-:W-:-:S13]  /*2aa0*/  ISETP.GT.AND P0, PT, R35, 0xfe, PT ;  /* 0x000000fe2300780c */ /* 0x000fda0003f04270 */
[----:B------:R-:W-:Y:S05]  /*2ab0*/  @P0 BRA `(.L_x_45) ;  /* 0x00000000006c0947 */ /* 0x000fea0003800000 */
[----:B------:R-:W-:-:S13]  /*2ac0*/  ISETP.GE.AND P0, PT, R35, 0x1, PT ;  /* 0x000000012300780c */ /* 0x000fda0003f06270 */
[----:B------:R-:W-:Y:S05]  /*2ad0*/  @P0 BRA `(.L_x_46) ;  /* 0x0000000000740947 */ /* 0x000fea0003800000 */
[----:B------:R-:W-:Y:S02]  /*2ae0*/  ISETP.GE.AND P0, PT, R35, -0x18, PT ;  /* 0xffffffe82300780c */ /* 0x000fe40003f06270 */
[----:B------:R-:W-:-:S11]  /*2af0*/  LOP3.LUT R34, R34, 0x80000000, RZ, 0xc0, !PT ;  /* 0x8000000022227812 */ /* 0x000fd600078ec0ff */
[----:B------:R-:W-:Y:S05]  /*2b00*/  @!P0 BRA `(.L_x_46) ;  /* 0x0000000000688947 */ /* 0x000fea0003800000 */
[CCC-:B------:R-:W-:Y:S01]  /*2b10*/  FFMA.RP R36, R31.reuse, R33.reuse, R32.reuse ;  /* 0x000000211f247223 */ /* 0x1c0fe20000008020 */
[CCC-:B------:R-:W-:Y:S01]  /*2b20*/  FFMA.RM R37, R31.reuse, R33.reuse, R32.reuse ;  /* 0x000000211f257223 */ /* 0x1c0fe20000004020 */
[----:B------:R-:W-:Y:S01]  /*2b30*/  FFMA.RZ R31, R31, R33, R32 ;  /* 0x000000211f1f7223 */ /* 0x000fe2000000c020 */
[C---:B------:R-:W-:Y:S02]  /*2b40*/  ISETP.NE.AND P2, PT, R35.reuse, RZ, PT ;  /* 0x000000ff2300720c */ /* 0x040fe40003f45270 */
[----:B------:R-:W-:Y:S02]  /*2b50*/  ISETP.NE.AND P1, PT, R35, RZ, PT ;  /* 0x000000ff2300720c */ /* 0x000fe40003f25270 */
[----:B------:R-:W-:Y:S02]  /*2b60*/  LOP3.LUT R31, R31, 0x7fffff, RZ, 0xc0, !PT ;  /* 0x007fffff1f1f7812 */ /* 0x000fe400078ec0ff */
[----:B------:R-:W-:Y:S02]  /*2b70*/  FSETP.NEU.FTZ.AND P0, PT, R36, R37, PT ;  /* 0x000000252400720b */ /* 0x000fe40003f1d000 */
[----:B------:R-:W-:-:S02]  /*2b80*/  LOP3.LUT R32, R31, 0x800000, RZ, 0xfc, !PT ;  /* 0x008000001f207812 */ /* 0x000fc400078efcff */
[----:B------:R-:W-:Y:S01]  /*2b90*/  IADD3 R31, PT, PT, R35, 0x20, RZ ;  /* 0x00000020231f7810 */ /* 0x000fe20007ffe0ff */
[----:B------:R-:W-:-:S03]  /*2ba0*/  IMAD.MOV R35, RZ, RZ, -R35 ;  /* 0x000000ffff237224 */ /* 0x000fc600078e0a23 */
[----:B------:R-:W-:Y:S02]  /*2bb0*/  SHF.L.U32 R31, R32, R31, RZ ;  /* 0x0000001f201f7219 */ /* 0x000fe400000006ff */
[----:B------:R-:W-:Y:S02]  /*2bc0*/  SEL R35, R35, RZ, P2 ;  /* 0x000000ff23237207 */ /* 0x000fe40001000000 */
[----:B------:R-:W-:Y:S02]  /*2bd0*/  ISETP.NE.AND P1, PT, R31, RZ, P1 ;  /* 0x000000ff1f00720c */ /* 0x000fe40000f25270 */
[----:B------:R-:W-:Y:S02]  /*2be0*/  SHF.R.U32.HI R36, RZ, R35, R32 ;  /* 0x00000023ff247219 */ /* 0x000fe40000011620 */
[----:B------:R-:W-:Y:S02]  /*2bf0*/  PLOP3.LUT P0, PT, P0, P1, PT, 0xf8, 0x8f ;  /* 0x00000000008f781c */ /* 0x000fe40000703f70 */
[----:B------:R-:W-:-:S02]  /*2c00*/  SHF.R.U32.HI R32, RZ, 0x1, R36 ;  /* 0x00000001ff207819 */ /* 0x000fc40000011624 */
[----:B------:R-:W-:-:S04]  /*2c10*/  SEL R31, RZ, 0x1, !P0 ;  /* 0x00000001ff1f7807 */ /* 0x000fc80004000000 */
[----:B------:R-:W-:-:S04]  /*2c20*/  LOP3.LUT R31, R31, 0x1, R32, 0xf8, !PT ;  /* 0x000000011f1f7812 */ /* 0x000fc800078ef820 */
[----:B------:R-:W-:-:S04]  /*2c30*/  LOP3.LUT R31, R31, R36, RZ, 0xc0, !PT ;  /* 0x000000241f1f7212 */ /* 0x000fc800078ec0ff */
[----:B------:R-:W-:-:S04]  /*2c40*/  IADD3 R31, PT, PT, R32, R31, RZ ;  /* 0x0000001f201f7210 */ /* 0x000fc80007ffe0ff */
[----:B------:R-:W-:Y:S01]  /*2c50*/  LOP3.LUT R34, R31, R34, RZ, 0xfc, !PT ;  /* 0x000000221f227212 */ /* 0x000fe200078efcff */
[----:B------:R-:W-:Y:S06]  /*2c60*/  BRA `(.L_x_46) ;  /* 0x0000000000107947 */ /* 0x000fec0003800000 */
.L_x_45:
[----:B------:R-:W-:-:S04]  /*2c70*/  LOP3.LUT R34, R34, 0x80000000, RZ, 0xc0, !PT ;  /* 0x8000000022227812 */ /* 0x000fc800078ec0ff */
[----:B------:R-:W-:Y:S01]  /*2c80*/  LOP3.LUT R34, R34, 0x7f800000, RZ, 0xfc, !PT ;  /* 0x7f80000022227812 */ /* 0x000fe200078efcff */
[----:B------:R-:W-:Y:S06]  /*2c90*/  BRA `(.L_x_46) ;  /* 0x0000000000047947 */ /* 0x000fec0003800000 */
.L_x_44:
[----:B------:R-:W-:-:S07]  /*2ca0*/  IMAD R34, R37, 0x800000, R34 ;  /* 0x0080000025227824 */ /* 0x000fce00078e0222 */
.L_x_46:
[----:B------:R-:W-:Y:S05]  /*2cb0*/  BSYNC.RECONVERGENT B4 ;  /* 0x0000000000047941 */ /* 0x000fea0003800200 */
.L_x_43:
[----:B------:R-:W-:Y:S01]  /*2cc0*/  MOV R31, R34 ;  /* 0x00000022001f7202 */ /* 0x000fe20000000f00 */
[----:B------:R-:W-:Y:S06]  /*2cd0*/  BRA `(.L_x_47) ;  /* 0x0000000000207947 */ /* 0x000fec0003800000 */
.L_x_42:
[----:B------:R-:W-:-:S04]  /*2ce0*/  LOP3.LUT R35, R40, 0x80000000, R35, 0x48, !PT ;  /* 0x8000000028237812 */ /* 0x000fc800078e4823 */
[----:B------:R-:W-:Y:S01]  /*2cf0*/  LOP3.LUT R31, R35, 0x7f800000, RZ, 0xfc, !PT ;  /* 0x7f800000231f7812 */ /* 0x000fe200078efcff */
[----:B------:R-:W-:Y:S06]  /*2d00*/  BRA `(.L_x_47) ;  /* 0x0000000000147947 */ /* 0x000fec0003800000 */
.L_x_41:
[----:B------:R-:W-:Y:S01]  /*2d10*/  LOP3.LUT R31, R40, 0x80000000, R35, 0x48, !PT ;  /* 0x80000000281f7812 */ /* 0x000fe200078e4823 */
[----:B------:R-:W-:Y:S06]  /*2d20*/  BRA `(.L_x_47) ;  /* 0x00000000000c7947 */ /* 0x000fec0003800000 */
.L_x_40:
[----:B------:R-:W0:Y:S01]  /*2d30*/  MUFU.RSQ R31, -QNAN ;  /* 0xffc00000001f7908 */ /* 0x000e220000001400 */
[----:B------:R-:W-:Y:S05]  /*2d40*/  BRA `(.L_x_47) ;  /* 0x0000000000047947 */ /* 0x000fea0003800000 */
.L_x_39:
[----:B------:R-:W-:-:S07]  /*2d50*/  FADD.FTZ R31, R35, R40 ;  /* 0x00000028231f7221 */ /* 0x000fce0000010000 */
.L_x_47:
[----:B------:R-:W-:Y:S05]  /*2d60*/  BSYNC.RECONVERGENT B3 ;  /* 0x0000000000037941 */ /* 0x000fea0003800200 */
.L_x_37:
[----:B------:R-:W-:Y:S02]  /*2d70*/  HFMA2 R33, -RZ, RZ, 0, 0 ;  /* 0x00000000ff217431 */ /* 0x000fe400000001ff */
[----:B------:R-:W-:-:S04]  /*2d80*/  IMAD.MOV.U32 R32, RZ, RZ, R24 ;  /* 0x000000ffff207224 */ /* 0x000fc800078e0018 */
[----:B0-----:R-:W-:Y:S05]  /*2d90*/  RET.REL.NODEC R32 `(dti_many_series_one_param_f32) ;  /* 0xffffffd020987950 */ /* 0x001fea0003c3ffff */
.L_x_48:
[----:B------:R-:W-:-:S00]  /*2da0*/  BRA `(.L_x_48) ;  /* 0xfffffffc00fc7947 */ /* 0x000fc0000383ffff */
[----:B------:R-:W-:-:S00]  /*2db0*/  NOP ;  /* 0x0000000000007918 */ /* 0x000fc00000000000 */
        /* <DEDUP_REMOVED lines=12> */
.L_x_181:


//--------------------- .text.dti_batch_f32       --------------------------
	.section	.text.dti_batch_f32,"ax",@progbits
	.align	128
        .global         dti_batch_f32
        .type           dti_batch_f32,@function
        .size           dti_batch_f32,(.L_x_182 - dti_batch_f32)
        .other          dti_batch_f32,@"STO_CUDA_ENTRY STV_DEFAULT"
dti_batch_f32:
.text.dti_batch_f32:
[----:B------:R-:W-:Y:S01]  /*0000*/  LDC R1, c[0x0][0x37c] ;  /* 0x0000df00ff017b82 */ /* 0x000fe20000000800 */
[----:B------:R-:W0:Y:S01]  /*0010*/  S2R R9, SR_TID.X ;  /* 0x0000000000097919 */ /* 0x000e220000002100 */
[----:B------:R-:W1:Y:S06]  /*0020*/  LDCU UR5, c[0x0][0x360] ;  /* 0x00006c00ff0577ac */ /* 0x000e6c0008000800 */
[----:B------:R-:W0:Y:S01]  /*0030*/  S2UR UR4, SR_CTAID.X ;  /* 0x00000000000479c3 */ /* 0x000e220000002500 */
[----:B------:R-:W2:Y:S07]  /*0040*/  LDCU UR6, c[0x0][0x3ac] ;  /* 0x00007580ff0677ac */ /* 0x000eae0008000800 */
[----:B------:R-:W0:Y:S02]  /*0050*/  LDC R0, c[0x0][0x360] ;  /* 0x0000d800ff007b82 */ /* 0x000e240000000800 */
[----:B0-----:R-:W-:-:S05]  /*0060*/  IMAD R9, R0, UR4, R9 ;  /* 0x0000000400097c24 */ /* 0x001fca000f8e0209 */
[----:B--2---:R-:W-:-:S13]  /*0070*/  ISETP.GE.AND P0, PT, R9, UR6, PT ;  /* 0x0000000609007c0c */ /* 0x004fda000bf06270 */
[----:B-1----:R-:W-:Y:S05]  /*0080*/  @P0 EXIT ;  /* 0x000000000000094d */ /* 0x002fea0003800000 */
[----:B------:R-:W0:Y:S01]  /*0090*/  LDCU UR6, c[0x0][0x3b0] ;  /* 0x00007600ff0677ac */ /* 0x000e220008000800 */
[----:B------:R-:W0:Y:S01]  /*00a0*/  LDCU UR7, c[0x0][0x3a8] ;  /* 0x00007500ff0777ac */ /* 0x000e220008000800 */
[----:B------:R-:W1:Y:S01]  /*00b0*/  LDCU UR4, c[0x0][0x370] ;  /* 0x00006e00ff0477ac */ /* 0x000e620008000800 */
[----:B------:R-:W2:Y:S01]  /*00c0*/  LDCU.64 UR10, c[0x0][0x358] ;  /* 0x00006b00ff0a77ac */ /* 0x000ea20008000a00 */
[----:B0-----:R-:W-:Y:S02]  /*00d0*/  UISETP.GE.AND UP1, UPT, UR6, UR7, UPT ;  /* 0x000000070600728c */ /* 0x001fe4000bf26270 */
[----:B------:R-:W-:Y:S02]  /*00e0*/  UISETP.GT.AND UP0, UPT, UR6, UR7, UPT ;  /* 0x000000070600728c */ /* 0x000fe4000bf04270 */
[----:B-1----:R-:W-:Y:S02]  /*00f0*/  UIMAD UR5, UR5, UR4, URZ ;  /* 0x00000004050572a4 */ /* 0x002fe4000f8e02ff */
[----:B------:R-:W-:-:S03]  /*0100*/  UISETP.LT.OR UP0, UPT, UR6, 0x1, UP0 ;  /* 0x000000010600788c */ /* 0x000fc60008701670 */
[----:B--2---:R-:W-:Y:S08]  /*0110*/  BRA.U UP1, `(.L_x_49) ;  /* 0x0000005101087547 */ /* 0x004ff0000b800000 */
[----:B------:R-:W-:Y:S02]  /*0120*/  UISETP.GE.AND UP1, UPT, UR7, 0x1, UPT ;  /* 0x000000010700788c */ /* 0x000fe4000bf26270 */
[----:B------:R-:W-:-:S07]  /*0130*/  UIADD3 UR12, UPT, UPT, UR6, -0x1, URZ ;  /* 0xffffffff060c7890 */ /* 0x000fce000fffe0ff */
[----:B------:R-:W-:Y:S05]  /*0140*/  BRA.U !UP1, `(.L_x_50) ;  /* 0x0000002909a87547 */ /* 0x000fea000b800000 */
[----:B------:R-:W-:Y:S01]  /*0150*/  BSSY.RECONVERGENT B3, `(.L_x_51) ;  /* 0x00002a8000037945 */ /* 0x000fe20003800200 */
[----:B------:R-:W-:Y:S02]  /*0160*/  ULOP3.LUT UR13, UR6, 0xf, URZ, 0xc0, !UPT ;  /* 0x0000000f060d7892 */ /* 0x000fe4000f8ec0ff */
[----:B------:R-:W-:Y:S02]  /*0170*/  UIADD3 UR16, UPT, UPT, -UR6, UR7, URZ ;  /* 0x0000000706107290 */ /* 0x000fe4000fffe1ff */
[----:B------:R-:W-:Y:S02]  /*0180*/  ULOP3.LUT UR20, UR6, 0x7ffffff0, URZ, 0xc0, !UPT ;  /* 0x7ffffff006147892 */ /* 0x000fe4000f8ec0ff */
[----:B------:R-:W-:Y:S02]  /*0190*/  ULOP3.LUT UR15, UR6, 0x7, URZ, 0xc0, !UPT ;  /* 0x00000007060f7892 */ /* 0x000fe4000f8ec0ff */
[----:B------:R-:W-:Y:S02]  /*01a0*/  ULOP3.LUT UR18, UR7, 0xf, URZ, 0xc0, !UPT ;  /* 0x0000000f07127892 */ /* 0x000fe4000f8ec0ff */
[----:B------:R-:W-:-:S02]  /*01b0*/  ULOP3.LUT UR19, UR7, 0x7, URZ, 0xc0, !UPT ;  /* 0x0000000707137892 */ /* 0x000fc4000f8ec0ff */
[----:B------:R-:W-:Y:S02]  /*01c0*/  ULOP3.LUT UR21, UR6, 0x3, URZ, 0xc0, !UPT ;  /* 0x0000000306157892 */ /* 0x000fe4000f8ec0ff */
[----:B------:R-:W-:Y:S02]  /*01d0*/  UIADD3 UR4, UPT, UPT, UR6, -UR7, URZ ;  /* 0x8000000706047290 */ /* 0x000fe4000fffe0ff */
[----:B------:R-:W-:Y:S02]  /*01e0*/  ULOP3.LUT UR23, UR7, 0x7ffffff0, URZ, 0xc0, !UPT ;  /* 0x7ffffff007177892 */ /* 0x000fe4000f8ec0ff */
[----:B------:R-:W-:Y:S02]  /*01f0*/  ULOP3.LUT UR24, UR7, 0x3, URZ, 0xc0, !UPT ;  /* 0x0000000307187892 */ /* 0x000fe4000f8ec0ff */
[----:B------:R-:W-:Y:S02]  /*0200*/  UIMAD.WIDE UR6, UR7, 0x4, URZ ;  /* 0x00000004070678a5 */ /* 0x000fe4000f8e02ff */
[----:B------:R-:W-:-:S02]  /*0210*/  UIADD3 UR14, UPT, UPT, UR13, -0x1, URZ ;  /* 0xffffffff0d0e7890 */ /* 0x000fc4000fffe0ff */
[----:B------:R-:W-:Y:S02]  /*0220*/  ULOP3.LUT UR17, UR16, 0x3, URZ, 0xc0, !UPT ;  /* 0x0000000310117892 */ /* 0x000fe4000f8ec0ff */
[----:B------:R-:W-:Y:S02]  /*0230*/  ULOP3.LUT UR22, UR16, 0xfffffffc, URZ, 0xc0, !UPT ;  /* 0xfffffffc10167892 */ /* 0x000fe4000f8ec0ff */
[----:B------:R-:W-:-:S12]  /*0240*/  UIADD3 UR9, UPT, UPT, -UR20, URZ, URZ ;  /* 0x000000ff14097290 */ /* 0x000fd8000fffe1ff */
.L_x_101:
[----:B01234-:R-:W0:Y:S01]  /*0250*/  LDC.64 R2, c[0x0][0x398] ;  /* 0x0000e600ff027b82 */ /* 0x01fe220000000a00 */
[----:B------:R-:W1:Y:S07]  /*0260*/  LDCU.64 UR26, c[0x0][0x3b8] ;  /* 0x00007700ff1a77ac */ /* 0x000e6e0008000a00 */
[----:B------:R-:W2:Y:S08]  /*0270*/  LDC.64 R4, c[0x0][0x390] ;  /* 0x0000e400ff047b82 */ /* 0x000eb00000000a00 */
[----:B------:R-:W3:Y:S01]  /*0280*/  LDC.64 R6, c[0x0][0x3a0] ;  /* 0x0000e800ff067b82 */ /* 0x000ee20000000a00 */
[----:B0-----:R-:W-:-:S07]  /*0290*/  IMAD.WIDE R2, R9, 0x4, R2 ;  /* 0x0000000409027825 */ /* 0x001fce00078e0202 */
[----:B------:R-:W0:Y:S01]  /*02a0*/  LDC R14, c[0x0][0x3a8] ;  /* 0x0000ea00ff0e7b82 */ /* 0x000e220000000800 */
[----:B------:R-:W4:Y:S01]  /*02b0*/  LDG.E.CONSTANT R3, desc[UR10][R2.64] ;  /* 0x0000000a02037981 */ /* 0x000f22000c1e9900 */
[----:B--2---:R-:W-:-:S05]  /*02c0*/  IMAD.WIDE R4, R9, 0x4, R4 ;  /* 0x0000000409047825 */ /* 0x004fca00078e0204 */
[----:B------:R-:W4:Y:S01]  /*02d0*/  LDG.E.CONSTANT R12, desc[UR10][R4.64] ;  /* 0x0000000a040c7981 */ /* 0x000f22000c1e9900 */
[----:B---3--:R-:W-:-:S05]  /*02e0*/  IMAD.WIDE R6, R9, 0x4, R6 ;  /* 0x0000000409067825 */ /* 0x008fca00078e0206 */
[----:B------:R-:W4:Y:S01]  /*02f0*/  LDG.E.CONSTANT R0, desc[UR10][R6.64] ;  /* 0x0000000a06007981 */ /* 0x000f22000c1e9900 */
[----:B------:R-:W-:Y:S01]  /*0300*/  PLOP3.LUT P0, PT, PT, PT, UP0, 0x80, 0x8 ;  /* 0x000000000008781c */ /* 0x000fe20003f0f008 */
[----:B0-----:R-:W-:Y:S01]  /*0310*/  IMAD.WIDE R10, R9, R14, RZ ;  /* 0x0000000e090a7225 */ /* 0x001fe200078e02ff */
[----:B------:R-:W-:Y:S02]  /*0320*/  BSSY.RECONVERGENT B2, `(.L_x_52) ;  /* 0x0000286000027945 */ /* 0x000fe40003800200 */
[----:B-1----:R-:W-:-:S04]  /*0330*/  LEA R38, P1, R10, UR26, 0x2 ;  /* 0x0000001a0a267c11 */ /* 0x002fc8000f8210ff */
[----:B------:R-:W-:Y:S02]  /*0340*/  LEA.HI.X R39, R10, UR27, R11, 0x2, P1 ;  /* 0x0000001b0a277c11 */ /* 0x000fe400088f140b */
[----:B----4-:R-:W-:-:S04]  /*0350*/  VIMNMX3 R8, R12, R3, R0, PT ;  /* 0x000000030c08720f */ /* 0x010fc80003800100 */
[----:B------:R-:W-:-:S13]  /*0360*/  ISETP.LT.OR P0, PT, R8, 0x1, P0 ;  /* 0x000000010800780c */ /* 0x000fda0000701670 */
[----:B------:R-:W-:Y:S05]  /*0370*/  @P0 BRA `(.L_x_53) ;  /* 0x0000002000fc0947 */ /* 0x000fea0003800000 */
[----:B------:R-:W-:Y:S01]  /*0380*/  UISETP.GE.U32.AND UP1, UPT, UR12, 0xf, UPT ;  /* 0x0000000f0c00788c */ /* 0x000fe2000bf26070 */
[----:B------:R-:W-:-:S08]  /*0390*/  HFMA2 R7, -RZ, RZ, 0, 0 ;  /* 0x00000000ff077431 */ /* 0x000fd000000001ff */
[----:B------:R-:W-:Y:S05]  /*03a0*/  BRA.U !UP1, `(.L_x_54) ;  /* 0x00000001098c7547 */ /* 0x000fea000b800000 */
[----:B------:R-:W0:Y:S01]  /*03b0*/  LDCU.64 UR26, c[0x0][0x3b8] ;  /* 0x00007700ff1a77ac */ /* 0x000e220008000a00 */
[----:B------:R-:W-:Y:S01]  /*03c0*/  SHF.R.S32.HI R7, RZ, 0x1f, R9 ;  /* 0x0000001fff077819 */ /* 0x000fe20000011409 */
[----:B------:R-:W-:Y:S01]  /*03d0*/  IMAD R6, R9, UR7, RZ ;  /* 0x0000000709067c24 */ /* 0x000fe2000f8e02ff */
[----:B------:R-:W-:Y:S01]  /*03e0*/  MOV R11, 0x7fffffff ;  /* 0x7fffffff000b7802 */ /* 0x000fe20000000f00 */
[----:B------:R-:W-:Y:S02]  /*03f0*/  UMOV UR8, UR9 ;  /* 0x0000000900087c82 */ /* 0x000fe40008000000 */
[----:B------:R-:W-:Y:S01]  /*0400*/  IMAD R7, R7, UR6, R6 ;  /* 0x0000000607077c24 */ /* 0x000fe2000f8e0206 */
[----:B0-----:R-:W-:Y:S02]  /*0410*/  MOV R4, UR26 ;  /* 0x0000001a00047c02 */ /* 0x001fe40008000f00 */
[----:B------:R-:W-:-:S03]  /*0420*/  MOV R5, UR27 ;  /* 0x0000001b00057c02 */ /* 0x000fc60008000f00 */
[----:B------:R-:W-:-:S03]  /*0430*/  IMAD.WIDE.U32 R4, R9, UR6, R4 ;  /* 0x0000000609047c25 */ /* 0x000fc6000f8e0004 */
[----:B------:R-:W-:-:S04]  /*0440*/  IADD3 R2, P0, PT, R4, 0x20, RZ ;  /* 0x0000002004027810 */ /* 0x000fc80007f1e0ff */
[----:B------:R-:W-:-:S09]  /*0450*/  IADD3.X R7, PT, PT, R5, R7, RZ, P0, !PT ;  /* 0x0000000705077210 */ /* 0x000fd200007fe4ff */
.L_x_55:
[----:B0-----:R-:W-:Y:S01]  /*0460*/  MOV R4, R2 ;  /* 0x0000000200047202 */ /* 0x001fe20000000f00 */
[----:B------:R-:W-:Y:S01]  /*0470*/  UIADD3 UR8, UPT, UPT, UR8, 0x10, URZ ;  /* 0x0000001008087890 */ /* 0x000fe2000fffe0ff */
[----:B------:R-:W-:Y:S02]  /*0480*/  MOV R5, R7 ;  /* 0x0000000700057202 */ /* 0x000fe40000000f00 */
[----:B------:R-:W-:Y:S01]  /*0490*/  IADD3 R2, P0, PT, R4, 0x40, RZ ;  /* 0x0000004004027810 */ /* 0x000fe20007f1e0ff */
[----:B------:R-:W-:Y:S02]  /*04a0*/  UISETP.NE.AND UP1, UPT, UR8, URZ, UPT ;  /* 0x000000ff0800728c */ /* 0x000fe4000bf25270 */
[----:B------:R0:W-:Y:S01]  /*04b0*/  STG.E desc[UR10][R4.64+-0x20], R11 ;  /* 0xffffe00b04007986 */ /* 0x0001e2000c10190a */
[----:B------:R-:W-:-:S03]  /*04c0*/  IADD3.X R7, PT, PT, RZ, R5, RZ, P0, !PT ;  /* 0x00000005ff077210 */ /* 0x000fc600007fe4ff */
[----:B------:R0:W-:Y:S04]  /*04d0*/  STG.E desc[UR10][R4.64+-0x1c], R11 ;  /* 0xffffe40b04007986 */ /* 0x0001e8000c10190a */
        /* <DEDUP_REMOVED lines=13> */
[----:B------:R0:W-:Y:S01]  /*05b0*/  STG.E desc[UR10][R4.64+0x1c], R11 ;  /* 0x00001c0b04007986 */ /* 0x0001e2000c10190a */
[----:B------:R-:W-:Y:S05]  /*05c0*/  BRA.U UP1, `(.L_x_55) ;  /* 0xfffffffd01a47547 */ /* 0x000fea000b83ffff */
[----:B------:R-:W-:-:S07]  /*05d0*/  MOV R7, UR20 ;  /* 0x0000001400077c02 */ /* 0x000fce0008000f00 */
.L_x_54:
[----:B------:R-:W-:-:S09]  /*05e0*/  UISETP.NE.AND UP1, UPT, UR13, URZ, UPT ;  /* 0x000000ff0d00728c */ /* 0x000fd2000bf25270 */
[----:B------:R-:W-:Y:S05]  /*05f0*/  BRA.U !UP1, `(.L_x_56) ;  /* 0x0000000109907547 */ /* 0x000fea000b800000 */
[----:B------:R-:W-:Y:S02]  /*0600*/  UISETP.GE.U32.AND UP1, UPT, UR14, 0x7, UPT ;  /* 0x000000070e00788c */ /* 0x000fe4000bf26070 */
[----:B------:R-:W-:-:S07]  /*0610*/  UISETP.NE.AND UP2, UPT, UR15, URZ, UPT ;  /* 0x000000ff0f00728c */ /* 0x000fce000bf45270 */
[----:B------:R-:W-:Y:S05]  /*0620*/  BRA.U !UP1, `(.L_x_57) ;  /* 0x00000001092c7547 */ /* 0x000fea000b800000 */
[----:B0-----:R-:W-:Y:S01]  /*0630*/  MOV R11, 0x7fffffff ;  /* 0x7fffffff000b7802 */ /* 0x001fe20000000f00 */
[C---:B------:R-:W-:Y:S01]  /*0640*/  IMAD.WIDE.U32 R4, R7.reuse, 0x4, R38 ;  /* 0x0000000407047825 */ /* 0x040fe200078e0026 */
[----:B------:R-:W-:-:S04]  /*0650*/  IADD3 R7, PT, PT, R7, 0x8, RZ ;  /* 0x0000000807077810 */ /* 0x000fc80007ffe0ff */
[----:B------:R1:W-:Y:S04]  /*0660*/  STG.E desc[UR10][R4.64], R11 ;  /* 0x0000000b04007986 */ /* 0x0003e8000c10190a */
[----:B------:R1:W-:Y:S04]  /*0670*/  STG.E desc[UR10][R4.64+0x4], R11 ;  /* 0x0000040b04007986 */ /* 0x0003e8000c10190a */
[----:B------:R1:W-:Y:S04]  /*0680*/  STG.E desc[UR10][R4.64+0x8], R11 ;  /* 0x0000080b04007986 */ /* 0x0003e8000c10190a */
[----:B------:R1:W-:Y:S04]  /*0690*/  STG.E desc[UR10][R4.64+0xc], R11 ;  /* 0x00000c0b04007986 */ /* 0x0003e8000c10190a */
[----:B------:R1:W-:Y:S04]  /*06a0*/  STG.E desc[UR10][R4.64+0x10], R11 ;  /* 0x0000100b04007986 */ /* 0x0003e8000c10190a */
[----:B------:R1:W-:Y:S04]  /*06b0*/  STG.E desc[UR10][R4.64+0x14], R11 ;  /* 0x0000140b04007986 */ /* 0x0003e8000c10190a */
[----:B------:R1:W-:Y:S04]  /*06c0*/  STG.E desc[UR10][R4.64+0x18], R11 ;  /* 0x0000180b04007986 */ /* 0x0003e8000c10190a */
[----:B------:R1:W-:Y:S02]  /*06d0*/  STG.E desc[UR10][R4.64+0x1c], R11 ;  /* 0x00001c0b04007986 */ /* 0x0003e4000c10190a */
.L_x_57:
[----:B------:R-:W-:Y:S05]  /*06e0*/  BRA.U !UP2, `(.L_x_56) ;  /* 0x000000010a547547 */ /* 0x000fea000b800000 */
[----:B------:R-:W-:Y:S02]  /*06f0*/  UIADD3 UR8, UPT, UPT, UR15, -0x1, URZ ;  /* 0xffffffff0f087890 */ /* 0x000fe4000fffe0ff */
[----:B------:R-:W-:Y:S02]  /*0700*/  UISETP.NE.AND UP2, UPT, UR21, URZ, UPT ;  /* 0x000000ff1500728c */ /* 0x000fe4000bf45270 */
[----:B------:R-:W-:-:S09]  /*0710*/  UISETP.GE.U32.AND UP1, UPT, UR8, 0x3, UPT ;  /* 0x000000030800788c */ /* 0x000fd2000bf26070 */
[----:B------:R-:W-:Y:S05]  /*0720*/  BRA.U !UP1, `(.L_x_58) ;  /* 0x00000001091c7547 */ /* 0x000fea000b800000 */
[----:B01----:R-:W-:Y:S01]  /*0730*/  MOV R11, 0x7fffffff ;  /* 0x7fffffff000b7802 */ /* 0x003fe20000000f00 */
[C---:B------:R-:W-:Y:S01]  /*0740*/  IMAD.WIDE.U32 R4, R7.reuse, 0x4, R38 ;  /* 0x0000000407047825 */ /* 0x040fe200078e0026 */
[----:B------:R-:W-:-:S04]  /*0750*/  IADD3 R7, PT, PT, R7, 0x4, RZ ;  /* 0x0000000407077810 */ /* 0x000fc80007ffe0ff */
[----:B------:R2:W-:Y:S04]  /*0760*/  STG.E desc[UR10][R4.64], R11 ;  /* 0x0000000b04007986 */ /* 0x0005e8000c10190a */
[----:B------:R2:W-:Y:S04]  /*0770*/  STG.E desc[UR10][R4.64+0x4], R11 ;  /* 0x0000040b04007986 */ /* 0x0005e8000c10190a */
[----:B------:R2:W-:Y:S04]  /*0780*/  STG.E desc[UR10][R4.64+0x8], R11 ;  /* 0x0000080b04007986 */ /* 0x0005e8000c10190a */
[----:B------:R2:W-:Y:S02]  /*0790*/  STG.E desc[UR10][R4.64+0xc], R11 ;  /* 0x00000c0b04007986 */ /* 0x0005e4000c10190a */
.L_x_58:
[----:B------:R-:W-:Y:S05]  /*07a0*/  BRA.U !UP2, `(.L_x_56) ;  /* 0x000000010a247547 */ /* 0x000fea000b800000 */
[----:B012---:R-:W-:Y:S01]  /*07b0*/  IMAD.WIDE.U32 R4, R7, 0x4, R38 ;  /* 0x0000000407047825 */ /* 0x007fe200078e0026 */
[----:B------:R-:W-:Y:S01]  /*07c0*/  MOV R7, 0x7fffffff ;  /* 0x7fffffff00077802 */ /* 0x000fe20000000f00 */
[----:B------:R-:W-:-:S04]  /*07d0*/  UISETP.NE.AND UP1, UPT, UR21, 0x1, UPT ;  /* 0x000000011500788c */ /* 0x000fc8000bf25270 */
[----:B------:R3:W-:Y:S05]  /*07e0*/  STG.E desc[UR10][R4.64], R7 ;  /* 0x0000000704007986 */ /* 0x0007ea000c10190a */
[----:B------:R-:W-:Y:S05]  /*07f0*/  BRA.U !UP1, `(.L_x_56) ;  /* 0x0000000109107547 */ /* 0x000fea000b800000 */
[----:B------:R-:W-:Y:S01]  /*0800*/  UISETP.NE.AND UP1, UPT, UR21, 0x2, UPT ;  /* 0x000000021500788c */ /* 0x000fe2000bf25270 */
[----:B------:R4:W-:Y:S05]  /*0810*/  STG.E desc[UR10][R4.64+0x4], R7 ;  /* 0x0000040704007986 */ /* 0x0009ea000c10190a */
[----:B------:R-:W-:-:S13]  /*0820*/  PLOP3.LUT P0, PT, PT, PT, UP1, 0x80, 0x8 ;  /* 0x000000000008781c */ /* 0x000fda0003f0f018 */
[----:B------:R4:W-:Y:S02]  /*0830*/  @P0 STG.E desc[UR10][R4.64+0x8], R7 ;  /* 0x0000080704000986 */ /* 0x0009e4000c10190a */
.L_x_56:
[----:B------:R-:W-:Y:S01]  /*0840*/  I2FP.F32.U32 R2, R12 ;  /* 0x0000000c00027245 */ /* 0x000fe20000201000 */
[----:B------:R-:W-:Y:S01]  /*0850*/  UMOV UR8, 0x40000000 ;  /* 0x4000000000087882 */ /* 0x000fe20000000000 */
[----:B------:R-:W-:Y:S01]  /*0860*/  BSSY.RECONVERGENT B4, `(.L_x_59) ;  /* 0x0000011000047945 */ /* 0x000fe20003800200 */
[----:B01234-:R-:W-:Y:S02]  /*0870*/  MOV R4, UR8 ;  /* 0x0000000800047c02 */ /* 0x01ffe40008000f00 */
[----:B------:R-:W-:Y:S01]  /*0880*/  FADD R29, R2, 1 ;  /* 0x3f800000021d7421 */ /* 0x000fe20000000000 */
[----:B------:R-:W-:-:S03]  /*0890*/  MOV R2, UR4 ;  /* 0x0000000400027c02 */ /* 0x000fc60008000f00 */
[----:B------:R-:W0:Y:S01]  /*08a0*/  MUFU.RCP R18, R29 ;  /* 0x0000001d00127308 */ /* 0x000e220000001000 */
[----:B------:R-:W-:-:S07]  /*08b0*/  ISETP.GT.U32.AND P2, PT, R2, -0x4, PT ;  /* 0xfffffffc0200780c */ /* 0x000fce0003f44070 */
[----:B------:R-:W1:Y:S01]  /*08c0*/  FCHK P0, R4, R29 ;  /* 0x0000001d04007302 */ /* 0x000e620000000000 */
[----:B0-----:R-:W-:-:S04]  /*08d0*/  FFMA R5, -R29, R18, 1 ;  /* 0x3f8000001d057423 */ /* 0x001fc80000000112 */
[----:B------:R-:W-:-:S04]  /*08e0*/  FFMA R18, R18, R5, R18 ;  /* 0x0000000512127223 */ /* 0x000fc80000000012 */
[----:B------:R-:W-:-:S04]  /*08f0*/  FFMA R5, R18, 2, RZ ;  /* 0x4000000012057823 */ /* 0x000fc800000000ff */
[----:B------:R-:W-:-:S04]  /*0900*/  FFMA R2, -R29, R5, 2 ;  /* 0x400000001d027423 */ /* 0x000fc80000000105 */
[----:B------:R-:W-:Y:S01]  /*0910*/  FFMA R18, R18, R2, R5 ;  /* 0x0000000212127223 */ /* 0x000fe20000000005 */
[----:B-1----:R-:W-:Y:S06]  /*0920*/  @!P0 BRA `(.L_x_60) ;  /* 0x0000000000108947 */ /* 0x002fec0003800000 */
[----:B------:R-:W-:Y:S01]  /*0930*/  HFMA2 R2, -RZ, RZ, 2, 0 ;  /* 0x40000000ff027431 */ /* 0x000fe200000001ff */
[----:B------:R-:W-:-:S07]  /*0940*/  MOV R10, 0x960 ;  /* 0x00000960000a7802 */ /* 0x000fce0000000f00 */
[----:B------:R-:W-:Y:S05]  /*0950*/  CALL.REL.NOINC `($__internal_1_$__cuda_sm3x_div_rn_noftz_f32_slowpath) ;  /* 0x00000058000c7944 */ /* 0x000fea0003c00000 */
[----:B------:R-:W-:-:S07]  /*0960*/  MOV R18, R2 ;  /* 0x0000000200127202 */ /* 0x000fce0000000f00 */
.L_x_60:
[----:B------:R-:W-:Y:S05]  /*0970*/  BSYNC.RECONVERGENT B4 ;  /* 0x0000000000047941 */ /* 0x000fea0003800200 */
.L_x_59:
[----:B------:R-:W-:Y:S01]  /*0980*/  I2FP.F32.U32 R3, R3 ;  /* 0x0000000300037245 */ /* 0x000fe20000201000 */
[----:B------:R-:W-:Y:S01]  /*0990*/  UMOV UR8, 0x40000000 ;  /* 0x4000000000087882 */ /* 0x000fe20000000000 */
[----:B------:R-:W-:Y:S01]  /*09a0*/  BSSY.RECONVERGENT B4, `(.L_x_61) ;  /* 0x000000f000047945 */ /* 0x000fe20003800200 */
        /* <DEDUP_REMOVED lines=14> */
.L_x_62:
[----:B------:R-:W-:Y:S05]  /*0a90*/  BSYNC.RECONVERGENT B4 ;  /* 0x0000000000047941 */ /* 0x000fea0003800200 */
.L_x_61:
        /* <DEDUP_REMOVED lines=17> */
.L_x_64:
[----:B------:R-:W-:Y:S05]  /*0bb0*/  BSYNC.RECONVERGENT B4 ;  /* 0x0000000000047941 */ /* 0x000fea0003800200 */
.L_x_63:
[----:B------:R-:W0:Y:S01]  /*0bc0*/  LDCU UR8, c[0x0][0x3b0] ;  /* 0x00007600ff0877ac */ /* 0x000e220008000800 */
[----:B------:R-:W-:Y:S01]  /*0bd0*/  HFMA2 R11, -RZ, RZ, 0, 0 ;  /* 0x00000000ff0b7431 */ /* 0x000fe200000001ff */
[----:B------:R-:W-:Y:S01]  /*0be0*/  MOV R0, RZ ;  /* 0x000000ff00007202 */ /* 0x000fe20000000f00 */
[----:B------:R-:W-:Y:S01]  /*0bf0*/  HFMA2 R3, -RZ, RZ, 0, 0 ;  /* 0x00000000ff037431 */ /* 0x000fe200000001ff */
[----:B------:R-:W-:Y:S01]  /*0c00*/  MOV R8, RZ ;  /* 0x000000ff00087202 */ /* 0x000fe20000000f00 */
[----:B------:R-:W-:Y:S01]  /*0c10*/  HFMA2 R41, -RZ, RZ, 0, 0 ;  /* 0x00000000ff297431 */ /* 0x000fe200000001ff */
[----:B------:R-:W-:Y:S01]  /*0c20*/  CS2R R4, SRZ ;  /* 0x0000000000047805 */ /* 0x000fe2000001ff00 */
[----:B------:R-:W-:Y:S01]  /*0c30*/  HFMA2 R19, -RZ, RZ, 0, 0 ;  /* 0x00000000ff137431 */ /* 0x000fe200000001ff */
[----:B------:R-:W-:Y:S02]  /*0c40*/  MOV R21, RZ ;  /* 0x000000ff00157202 */ /* 0x000fe40000000f00 */
[----:B------:R-:W-:-:S02]  /*0c50*/  CS2R R6, SRZ ;  /* 0x0000000000067805 */ /* 0x000fc4000001ff00 */
[----:B------:R-:W-:Y:S02]  /*0c60*/  MOV R12, RZ ;  /* 0x000000ff000c7202 */ /* 0x000fe40000000f00 */
[----:B0-----:R-:W-:Y:S01]  /*0c70*/  MOV R15, UR8 ;  /* 0x00000008000f7c02 */ /* 0x001fe20008000f00 */
[----:B------:R-:W-:Y:S06]  /*0c80*/  @P2 BRA `(.L_x_65) ;  /* 0x0000000c00e02947 */ /* 0x000fec0003800000 */
[----:B------:R-:W-:Y:S02]  /*0c90*/  MOV R13, RZ ;  /* 0x000000ff000d7202 */ /* 0x000fe40000000f00 */
[----:B------:R-:W-:Y:S02]  /*0ca0*/  MOV R11, RZ ;  /* 0x000000ff000b7202 */ /* 0x000fe40000000f00 */
[----:B------:R-:W-:-:S07]  /*0cb0*/  MOV R15, UR8 ;  /* 0x00000008000f7c02 */ /* 0x000fce0008000f00 */
.L_x_82:
[----:B0-----:R-:W0:Y:S08]  /*0cc0*/  LDC.64 R32, c[0x0][0x388] ;  /* 0x0000e200ff207b82 */ /* 0x001e300000000a00 */
[----:B------:R-:W1:Y:S01]  /*0cd0*/  LDC.64 R34, c[0x0][0x380] ;  /* 0x0000e000ff227b82 */ /* 0x000e620000000a00 */
[----:B0-----:R-:W-:-:S05]  /*0ce0*/  IMAD.WIDE.U32 R32, R15, 0x4, R32 ;  /* 0x000000040f207825 */ /* 0x001fca00078e0020 */
[----:B------:R-:W2:Y:S01]  /*0cf0*/  LDG.E.CONSTANT R2, desc[UR10][R32.64] ;  /* 0x0000000a20027981 */ /* 0x000ea2000c1e9900 */
[----:B-1----:R-:W-:-:S05]  /*0d00*/  IMAD.WIDE.U32 R34, R15, 0x4, R34 ;  /* 0x000000040f227825 */ /* 0x002fca00078e0022 */
[----:B------:R-:W3:Y:S01]  /*0d10*/  LDG.E.CONSTANT R23, desc[UR10][R34.64] ;  /* 0x0000000a22177981 */ /* 0x000ee2000c1e9900 */
[----:B------:R-:W-:Y:S01]  /*0d20*/  IADD3 R13, PT, PT, R13, 0x4, RZ ;  /* 0x000000040d0d7810 */ /* 0x000fe20007ffe0ff */
[----:B------:R-:W-:Y:S03]  /*0d30*/  BSSY.RECONVERGENT B4, `(.L_x_66) ;  /* 0x0000038000047945 */ /* 0x000fe60003800200 */
[----:B------:R-:W-:Y:S01]  /*0d40*/  ISETP.NE.AND P2, PT, R13, UR22, PT ;  /* 0x000000160d007c0c */ /* 0x000fe2000bf45270 */
[----:B--2---:R-:W-:-:S04]  /*0d50*/  FADD R25, R2, -R19 ;  /* 0x8000001302197221 */ /* 0x004fc80000000000 */
[----:B------:R-:W-:Y:S01]  /*0d60*/  FFMA R14, R25, R18, RZ ;  /* 0x00000012190e7223 */ /* 0x000fe200000000ff */
[----:B---3--:R-:W-:-:S03]  /*0d70*/  FADD R23, R23, -R6 ;  /* 0x8000000617177221 */ /* 0x008fc60000000000 */
[----:B------:R-:W-:Y:S01]  /*0d80*/  FADD R14, R14, -R3 ;  /* 0x800000030e0e7221 */ /* 0x000fe20000000000 */
[----:B------:R-:W-:-:S03]  /*0d90*/  FFMA R2, R23, R18, RZ ;  /* 0x0000001217027223 */ /* 0x000fc600000000ff */
[----:B------:R-:W-:Y:S01]  /*0da0*/  FADD R20, R14, R19 ;  /* 0x000000130e147221 */ /* 0x000fe20000000000 */
[----:B------:R-:W-:-:S03]  /*0db0*/  FADD R25, R2, -R5 ;  /* 0x8000000502197221 */ /* 0x000fc60000000000 */
[----:B------:R-:W-:Y:S01]  /*0dc0*/  FADD R10, R20, -R21 ;  /* 0x80000015140a7221 */ /* 0x000fe20000000000 */
[----:B------:R-:W-:-:S03]  /*0dd0*/  FADD R5, R25, R6 ;  /* 0x0000000619057221 */ /* 0x000fc60000000000 */
[----:B------:R-:W-:Y:S01]  /*0de0*/  FFMA R23, R10, R17, RZ ;  /* 0x000000110a177223 */ /* 0x000fe200000000ff */
[----:B------:R-:W-:-:S03]  /*0df0*/  FADD R2, R5, -R7 ;  /* 0x8000000705027221 */ /* 0x000fc60000000000 */
[----:B------:R-:W-:Y:S01]  /*0e00*/  FADD R10, R23, -R0 ;  /* 0x80000000170a7221 */ /* 0x000fe20000000000 */
[----:B------:R-:W-:-:S03]  /*0e10*/  FFMA R3, R2, R17, RZ ;  /* 0x0000001102037223 */ /* 0x000fc600000000ff */
[----:B------:R-:W-:Y:S01]  /*0e20*/  FADD R0, R10, R21 ;  /* 0x000000150a007221 */ /* 0x000fe20000000000 */
[----:B------:R-:W-:-:S03]  /*0e30*/  FADD R2, R3, -R4 ;  /* 0x8000000403027221 */ /* 0x000fc60000000000 */
[----:B------:R-:W-:Y:S01]  /*0e40*/  FADD R23, R0, -R41 ;  /* 0x8000002900177221 */ /* 0x000fe20000000000 */
[----:B------:R-:W-:-:S03]  /*0e50*/  FADD R3, R2, R7 ;  /* 0x0000000702037221 */ /* 0x000fc60000000000 */
[-C--:B------:R-:W-:Y:S01]  /*0e60*/  FFMA R4, R23, R16.reuse, RZ ;  /* 0x0000001017047223 */ /* 0x080fe200000000ff */
[----:B------:R-:W-:Y:S01]  /*0e70*/  FADD R27, R20, -R19 ;  /* 0x80000013141b7221 */ /* 0x000fe20000000000 */
[----:B------:R-:W-:Y:S02]  /*0e80*/  FADD R19, R3, -R12 ;  /* 0x8000000c03137221 */ /* 0x000fe40000000000 */
[----:B------:R-:W-:Y:S01]  /*0e90*/  FADD R22, R4, -R11 ;  /* 0x8000000b04167221 */ /* 0x000fe20000000000 */
[----:B------:R-:W-:Y:S01]  /*0ea0*/  FADD R23, R0, -R21 ;  /* 0x8000001500177221 */ /* 0x000fe20000000000 */
[----:B------:R-:W-:-:S03]  /*0eb0*/  FFMA R21, R19, R16, RZ ;  /* 0x0000001013157223 */ /* 0x000fc600000000ff */
[----:B------:R-:W-:Y:S01]  /*0ec0*/  FSETP.NE.AND P0, PT, R41, -R22, PT ;  /* 0x800000162900720b */ /* 0x000fe20003f05000 */
[----:B------:R-:W-:Y:S01]  /*0ed0*/  FADD R14, -R14, R27 ;  /* 0x0000001b0e0e7221 */ /* 0x000fe20000000100 */
[----:B------:R-:W-:Y:S01]  /*0ee0*/  FADD R27, R21, -R8 ;  /* 0x80000008151b7221 */ /* 0x000fe20000000000 */
[----:B------:R-:W-:Y:S01]  /*0ef0*/  FADD R4, R22, R41 ;  /* 0x0000002916047221 */ /* 0x000fe20000000000 */
[----:B------:R-:W-:Y:S02]  /*0f00*/  FADD R6, R5, -R6 ;  /* 0x8000000605067221 */ /* 0x000fe40000000000 */
[--C-:B------:R-:W-:Y:S01]  /*0f10*/  FADD R11, R27, R12.reuse ;  /* 0x0000000c1b0b7221 */ /* 0x100fe20000000000 */
[----:B------:R-:W-:Y:S01]  /*0f20*/  FADD R19, -R10, R23 ;  /* 0x000000170a137221 */ /* 0x000fe20000000100 */
[----:B------:R-:W-:Y:S01]  /*0f30*/  FADD R21, R4, -R41 ;  /* 0x8000002904157221 */ /* 0x000fe20000000000 */
[----:B------:R-:W-:Y:S01]  /*0f40*/  FADD R23, R3, -R7 ;  /* 0x8000000703177221 */ /* 0x000fe20000000000 */
[----:B------:R-:W-:Y:S01]  /*0f50*/  FADD R8, R11, -R12 ;  /* 0x8000000c0b087221 */ /* 0x000fe20000000000 */
[----:B------:R-:W-:Y:S01]  /*0f60*/  FADD R7, -R25, R6 ;  /* 0x0000000619077221 */ /* 0x000fe20000000100 */
[----:B------:R-:W-:-:S02]  /*0f70*/  HFMA2 R25, -RZ, RZ, 0, 0 ;  /* 0x00000000ff197431 */ /* 0x000fc400000001ff */
[----:B------:R-:W-:Y:S01]  /*0f80*/  FADD R21, -R22, R21 ;  /* 0x0000001516157221 */ /* 0x000fe20000000100 */
[----:B------:R-:W-:Y:S01]  /*0f90*/  FADD R12, -R2, R23 ;  /* 0x00000017020c7221 */ /* 0x000fe20000000100 */
        /* <DEDUP_REMOVED lines=11> */
[----:B------:R-:W-:Y:S02]  /*1050*/  MOV R2, R11 ;  /* 0x0000000b00027202 */ /* 0x000fe40000000f00 */
[----:B------:R-:W-:Y:S02]  /*1060*/  MOV R29, R4 ;  /* 0x00000004001d7202 */ /* 0x000fe40000000f00 */
[----:B------:R-:W-:-:S07]  /*1070*/  MOV R10, 0x1090 ;  /* 0x00001090000a7802 */ /* 0x000fce0000000f00 */
[----:B------:R-:W-:Y:S05]  /*1080*/  CALL.REL.NOINC `($__internal_1_$__cuda_sm3x_div_rn_noftz_f32_slowpath) ;  /* 0x0000005000407944 */ /* 0x000fea0003c00000 */
.L_x_69:
[----:B------:R-:W-:Y:S05]  /*1090*/  BSYNC.RECONVERGENT B5 ;  /* 0x0000000000057941 */ /* 0x000fea0003800200 */
.L_x_68:
[----:B------:R-:W-:-:S07]  /*10a0*/  FMUL R25, R2, 100 ;  /* 0x42c8000002197820 */ /* 0x000fce0000400000 */
.L_x_67:
[----:B------:R-:W-:Y:S05]  /*10b0*/  BSYNC.RECONVERGENT B4 ;  /* 0x0000000000047941 */ /* 0x000fea0003800200 */
.L_x_66:
[----:B------:R-:W2:Y:S04]  /*10c0*/  LDG.E.CONSTANT R23, desc[UR10][R32.64+0x4] ;  /* 0x0000040a20177981 */ /* 0x000ea8000c1e9900 */
[----:B------:R-:W3:Y:S01]  /*10d0*/  LDG.E.CONSTANT R2, desc[UR10][R34.64+0x4] ;  /* 0x0000040a22027981 */ /* 0x000ee2000c1e9900 */
[----:B------:R-:W-:Y:S01]  /*10e0*/  IMAD.WIDE.U32 R30, R15, 0x4, R38 ;  /* 0x000000040f1e7825 */ /* 0x000fe200078e0026 */
[----:B------:R-:W-:Y:S04]  /*10f0*/  BSSY.RECONVERGENT B4, `(.L_x_70) ;  /* 0x0000038000047945 */ /* 0x000fe80003800200 */
[----:B------:R0:W-:Y:S01]  /*1100*/  STG.E desc[UR10][R30.64], R25 ;  /* 0x000000191e007986 */ /* 0x0001e2000c10190a */
[----:B--2---:R-:W-:-:S04]  /*1110*/  FADD R23, -R20, R23 ;  /* 0x0000001714177221 */ /* 0x004fc80000000100 */
[----:B------:R-:W-:-:S04]  /*1120*/  FFMA R23, R23, R18, RZ ;  /* 0x0000001217177223 */ /* 0x000fc800000000ff */
[----:B------:R-:W-:Y:S01]  /*1130*/  FADD R27, -R14, R23 ;  /* 0x000000170e1b7221 */ /* 0x000fe20000000100 */
[----:B---3--:R-:W-:-:S03]  /*1140*/  FADD R23, -R5, R2 ;  /* 0x0000000205177221 */ /* 0x008fc60000000100 */
[----:B------:R-:W-:Y:S01]  /*1150*/  FADD R8, R20, R27 ;  /* 0x0000001b14087221 */ /* 0x000fe20000000000 */
[----:B------:R-:W-:-:S03]  /*1160*/  FFMA R10, R23, R18, RZ ;  /* 0x00000012170a7223 */ /* 0x000fc600000000ff */
[----:B------:R-:W-:Y:S01]  /*1170*/  FADD R2, -R0, R8 ;  /* 0x0000000800027221 */ /* 0x000fe20000000100 */
[----:B------:R-:W-:Y:S01]  /*1180*/  FADD R10, -R7, R10 ;  /* 0x0000000a070a7221 */ /* 0x000fe20000000100 */
[----:B------:R-:W-:Y:S02]  /*1190*/  FADD R20, -R20, R8 ;  /* 0x0000000814147221 */ /* 0x000fe40000000100 */
[----:B------:R-:W-:Y:S01]  /*11a0*/  FFMA R2, R2, R17, RZ ;  /* 0x0000001102027223 */ /* 0x000fe200000000ff */
[----:B------:R-:W-:-:S03]  /*11b0*/  FADD R14, R5, R10 ;  /* 0x0000000a050e7221 */ /* 0x000fc60000000000 */
[----:B------:R-:W-:Y:S01]  /*11c0*/  FADD R23, -R19, R2 ;  /* 0x0000000213177221 */ /* 0x000fe20000000100 */
[--C-:B------:R-:W-:Y:S01]  /*11d0*/  FADD R2, -R3, R14.reuse ;  /* 0x0000000e03027221 */ /* 0x100fe20000000100 */
[----:B------:R-:W-:Y:S02]  /*11e0*/  FADD R5, -R5, R14 ;  /* 0x0000000e05057221 */ /* 0x000fe40000000100 */
[----:B------:R-:W-:Y:S01]  /*11f0*/  FADD R7, R0, R23 ;  /* 0x0000001700077221 */ /* 0x000fe20000000000 */
[----:B------:R-:W-:Y:S01]  /*1200*/  FFMA R29, R2, R17, RZ ;  /* 0x00000011021d7223 */ /* 0x000fe200000000ff */
[----:B------:R-:W-:Y:S02]  /*1210*/  FADD R5, -R10, R5 ;  /* 0x000000050a057221 */ /* 0x000fe40000000100 */
[----:B------:R-:W-:Y:S01]  /*1220*/  FADD R19, -R4, R7 ;  /* 0x0000000704137221 */ /* 0x000fe20000000100 */
[----:B------:R-:W-:Y:S01]  /*1230*/  FADD R2, -R12, R29 ;  /* 0x0000001d0c027221 */ /* 0x000fe20000000100 */
[----:B------:R-:W-:-:S02]  /*1240*/  FADD R0, -R0, R7 ;  /* 0x0000000700007221 */ /* 0x000fc40000000100 */
[-C--:B------:R-:W-:Y:S01]  /*1250*/  FFMA R22, R19, R16.reuse, RZ ;  /* 0x0000001013167223 */ /* 0x080fe200000000ff */
[----:B------:R-:W-:Y:S01]  /*1260*/  FADD R12, R3, R2 ;  /* 0x00000002030c7221 */ /* 0x000fe20000000000 */
[----:B------:R-:W-:Y:S02]  /*1270*/  FADD R0, -R23, R0 ;  /* 0x0000000017007221 */ /* 0x000fe40000000100 */
[----:B------:R-:W-:Y:S01]  /*1280*/  FADD R29, -R21, R22 ;  /* 0x00000016151d7221 */ /* 0x000fe20000000100 */
[----:B------:R-:W-:Y:S01]  /*1290*/  FADD R19, -R11, R12 ;  /* 0x0000000c0b137221 */ /* 0x000fe20000000100 */
[----:B------:R-:W-:Y:S01]  /*12a0*/  FADD R21, -R27, R20 ;  /* 0x000000141b157221 */ /* 0x000fe20000000100 */
[----:B------:R-:W-:Y:S02]  /*12b0*/  FADD R3, -R3, R12 ;  /* 0x0000000c03037221 */ /* 0x000fe40000000100 */
[----:B------:R-:W-:Y:S01]  /*12c0*/  FFMA R19, R19, R16, RZ ;  /* 0x0000001013137223 */ /* 0x000fe200000000ff */
[----:B------:R-:W-:-:S03]  /*12d0*/  FSETP.NE.AND P0, PT, R4, -R29, PT ;  /* 0x8000001d0400720b */ /* 0x000fc60003f05000 */
[----:B------:R-:W-:Y:S01]  /*12e0*/  FADD R22, -R6, R19 ;  /* 0x0000001306167221 */ /* 0x000fe20000000100 */
[----:B------:R-:W-:-:S03]  /*12f0*/  FADD R19, R4, R29 ;  /* 0x0000001d04137221 */ /* 0x000fc60000000000 */
[C---:B------:R-:W-:Y:S01]  /*1300*/  FADD R20, R11.reuse, R22 ;  /* 0x000000160b147221 */ /* 0x040fe20000000000 */
[----:B------:R-:W-:Y:S01]  /*1310*/  FADD R6, -R4, R19 ;  /* 0x0000001304067221 */ /* 0x000fe20000000100 */
[----:B------:R-:W-:Y:S02]  /*1320*/  FADD R4, -R2, R3 ;  /* 0x0000000302047221 */ /* 0x000fe40000000100 */
[----:B------:R-:W-:Y:S01]  /*1330*/  FADD R11, -R11, R20 ;  /* 0x000000140b0b7221 */ /* 0x000fe20000000100 */
[----:B------:R-:W-:Y:S01]  /*1340*/  FADD R6, -R29, R6 ;  /* 0x000000061d067221 */ /* 0x000fe20000000100 */
[----:B------:R-:W-:Y:S02]  /*1350*/  HFMA2 R29, -RZ, RZ, 0, 0 ;  /* 0x00000000ff1d7431 */ /* 0x000fe400000001ff */
        /* <DEDUP_REMOVED lines=15> */
.L_x_73:
[----:B------:R-:W-:Y:S05]  /*1450*/  BSYNC.RECONVERGENT B5 ;  /* 0x0000000000057941 */ /* 0x000fea0003800200 */
.L_x_72:
[----:B------:R-:W-:-:S07]  /*1460*/  FMUL R29, R2, 100 ;  /* 0x42c80000021d7820 */ /* 0x000fce0000400000 */
.L_x_71:
[----:B------:R-:W-:Y:S05]  /*1470*/  BSYNC.RECONVERGENT B4 ;  /* 0x0000000000047941 */ /* 0x000fea0003800200 */
.L_x_70:
[----:B------:R-:W2:Y:S04]  /*1480*/  LDG.E.CONSTANT R3, desc[UR10][R32.64+0x8] ;  /* 0x0000080a20037981 */ /* 0x000ea8000c1e9900 */
[----:B------:R-:W3:Y:S01]  /*1490*/  LDG.E.CONSTANT R23, desc[UR10][R34.64+0x8] ;  /* 0x0000080a22177981 */ /* 0x000ee2000c1e9900 */
[----:B------:R-:W-:Y:S03]  /*14a0*/  BSSY.RECONVERGENT B4, `(.L_x_74) ;  /* 0x0000038000047945 */ /* 0x000fe60003800200 */
[----:B------:R0:W-:Y:S01]  /*14b0*/  STG.E desc[UR10][R30.64+0x4], R29 ;  /* 0x0000041d1e007986 */ /* 0x0001e2000c10190a */
[----:B--2---:R-:W-:-:S04]  /*14c0*/  FADD R3, -R8, R3 ;  /* 0x0000000308037221 */ /* 0x004fc80000000100 */
[----:B------:R-:W-:Y:S01]  /*14d0*/  FFMA R2, R3, R18, RZ ;  /* 0x0000001203027223 */ /* 0x000fe200000000ff */
[----:B---3--:R-:W-:-:S03]  /*14e0*/  FADD R3, -R14, R23 ;  /* 0x000000170e037221 */ /* 0x008fc60000000100 */
[----:B------:R-:W-:Y:S01]  /*14f0*/  FADD R27, -R21, R2 ;  /* 0x00000002151b7221 */ /* 0x000fe20000000100 */
[----:B------:R-:W-:-:S03]  /*1500*/  FFMA R2, R3, R18, RZ ;  /* 0x0000001203027223 */ /* 0x000fc600000000ff */
[----:B------:R-:W-:Y:S01]  /*1510*/  FADD R3, R8, R27 ;  /* 0x0000001b08037221 */ /* 0x000fe20000000000 */
[----:B------:R-:W-:-:S03]  /*1520*/  FADD R23, -R5, R2 ;  /* 0x0000000205177221 */ /* 0x000fc60000000100 */
[----:B------:R-:W-:Y:S01]  /*1530*/  FADD R2, -R7, R3 ;  /* 0x0000000307027221 */ /* 0x000fe20000000100 */
[----:B------:R-:W-:-:S03]  /*1540*/  FADD R5, R14, R23 ;  /* 0x000000170e057221 */ /* 0x000fc60000000000 */
[-C--:B------:R-:W-:Y:S01]  /*1550*/  FFMA R21, R2, R17.reuse, RZ ;  /* 0x0000001102157223 */ /* 0x080fe200000000ff */
[--C-:B------:R-:W-:Y:S01]  /*1560*/  FADD R2, -R12, R5.reuse ;  /* 0x000000050c027221 */ /* 0x100fe20000000100 */
[----:B------:R-:W-:Y:S02]  /*1570*/  FADD R14, -R14, R5 ;  /* 0x000000050e0e7221 */ /* 0x000fe40000000100 */
[----:B------:R-:W-:Y:S01]  /*1580*/  FADD R10, -R0, R21 ;  /* 0x00000015000a7221 */ /* 0x000fe20000000100 */
[----:B------:R-:W-:-:S03]  /*1590*/  FFMA R25, R2, R17, RZ ;  /* 0x0000001102197223 */ /* 0x000fc600000000ff */
[----:B------:R-:W-:Y:S01]  /*15a0*/  FADD R0, R7, R10 ;  /* 0x0000000a07007221 */ /* 0x000fe20000000000 */
[----:B------:R-:W-:-:S03]  /*15b0*/  FADD R25, -R4, R25 ;  /* 0x0000001904197221 */ /* 0x000fc60000000100 */
[--C-:B------:R-:W-:Y:S01]  /*15c0*/  FADD R21, -R19, R0.reuse ;  /* 0x0000000013157221 */ /* 0x100fe20000000100 */
[----:B------:R-:W-:Y:S01]  /*15d0*/  FADD R4, R12, R25 ;  /* 0x000000190c047221 */ /* 0x000fe20000000000 */
[----:B------:R-:W-:Y:S02]  /*15e0*/  FADD R7, -R7, R0 ;  /* 0x0000000007077221 */ /* 0x000fe40000000100 */
[-C--:B------:R-:W-:Y:S01]  /*15f0*/  FFMA R37, R21, R16.reuse, RZ ;  /* 0x0000001015257223 */ /* 0x080fe200000000ff */
[--C-:B------:R-:W-:Y:S01]  /*1600*/  FADD R21, -R20, R4.reuse ;  /* 0x0000000414157221 */ /* 0x100fe20000000100 */
[----:B------:R-:W-:Y:S01]  /*1610*/  FADD R7, -R10, R7 ;  /* 0x000000070a077221 */ /* 0x000fe20000000100 */
[----:B------:R-:W-:Y:S01]  /*1620*/  FADD R10, -R12, R4 ;  /* 0x000000040c0a7221 */ /* 0x000fe20000000100 */
[----:B------:R-:W-:Y:S01]  /*1630*/  FADD R2, -R6, R37 ;  /* 0x0000002506027221 */ /* 0x000fe20000000100 */
[----:B------:R-:W-:Y:S01]  /*1640*/  FADD R6, -R8, R3 ;  /* 0x0000000308067221 */ /* 0x000fe20000000100 */
[----:B------:R-:W-:-:S03]  /*1650*/  FFMA R8, R21, R16, RZ ;  /* 0x0000001015087223 */ /* 0x000fc600000000ff */
[----:B------:R-:W-:Y:S01]  /*1660*/  FSETP.NE.AND P0, PT, R19, -R2, PT ;  /* 0x800000021300720b */ /* 0x000fe20003f05000 */
[----:B------:R-:W-:Y:S01]  /*1670*/  FADD R21, -R11, R8 ;  /* 0x000000080b157221 */ /* 0x000fe20000000100 */
[----:B------:R-:W-:Y:S01]  /*1680*/  FADD R8, R19, R2 ;  /* 0x0000000213087221 */ /* 0x000fe20000000000 */
[----:B------:R-:W-:Y:S01]  /*1690*/  FADD R6, -R27, R6 ;  /* 0x000000061b067221 */ /* 0x000fe20000000100 */
[----:B------:R-:W-:Y:S02]  /*16a0*/  HFMA2 R27, -RZ, RZ, 0, 0 ;  /* 0x00000000ff1b7431 */ /* 0x000fe400000001ff */
[----:B------:R-:W-:Y:S01]  /*16b0*/  FADD R11, R20, R21 ;  /* 0x00000015140b7221 */ /* 0x000fe20000000000 */
[----:B------:R-:W-:-:S03]  /*16c0*/  FADD R19, -R19, R8 ;  /* 0x0000000813137221 */ /* 0x000fc60000000100 */
[----:B------:R-:W-:Y:S01]  /*16d0*/  FADD R22, -R20, R11 ;  /* 0x0000000b14167221 */ /* 0x000fe20000000100 */
[----:B------:R-:W-:Y:S01]  /*16e0*/  FADD R12, -R2, R19 ;  /* 0x00000013020c7221 */ /* 0x000fe20000000100 */
[----:B------:R-:W-:Y:S01]  /*16f0*/  FADD R19, -R23, R14 ;  /* 0x0000000e17137221 */ /* 0x000fe20000000100 */
        /* <DEDUP_REMOVED lines=16> */
.L_x_77:
[----:B------:R-:W-:Y:S05]  /*1800*/  BSYNC.RECONVERGENT B5 ;  /* 0x0000000000057941 */ /* 0x000fea0003800200 */
.L_x_76:
[----:B------:R-:W-:-:S07]  /*1810*/  FMUL R27, R2, 100 ;  /* 0x42c80000021b7820 */ /* 0x000fce0000400000 */
.L_x_75:
[----:B------:R-:W-:Y:S05]  /*1820*/  BSYNC.RECONVERGENT B4 ;  /* 0x0000000000047941 */ /* 0x000fea0003800200 */
.L_x_74:
[----:B------:R-:W2:Y:S04]  /*1830*/  LDG.E.CONSTANT R32, desc[UR10][R32.64+0xc] ;  /* 0x00000c0a20207981 */ /* 0x000ea8000c1e9900 */
[----:B------:R-:W3:Y:S04]  /*1840*/  LDG.E.CONSTANT R34, desc[UR10][R34.64+0xc] ;  /* 0x00000c0a22227981 */ /* 0x000ee8000c1e9900 */
[----:B------:R0:W-:Y:S01]  /*1850*/  STG.E desc[UR10][R30.64+0x8], R27 ;  /* 0x0000081b1e007986 */ /* 0x0001e2000c10190a */
[----:B------:R-:W-:Y:S01]  /*1860*/  BSSY.RECONVERGENT B4, `(.L_x_78) ;  /* 0x0000037000047945 */ /* 0x000fe20003800200 */
[----:B--2---:R-:W-:Y:S01]  /*1870*/  FADD R23, -R3, R32 ;  /* 0x0000002003177221 */ /* 0x004fe20000000100 */
[----:B---3--:R-:W-:-:S03]  /*1880*/  FADD R21, -R5, R34 ;  /* 0x0000002205157221 */ /* 0x008fc60000000100 */
[-C--:B------:R-:W-:Y:S01]  /*1890*/  FFMA R23, R23, R18.reuse, RZ ;  /* 0x0000001217177223 */ /* 0x080fe200000000ff */
[----:B------:R-:W-:-:S03]  /*18a0*/  FFMA R24, R21, R18, RZ ;  /* 0x0000001215187223 */ /* 0x000fc600000000ff */
[----:B------:R-:W-:Y:S01]  /*18b0*/  FADD R22, -R6, R23 ;  /* 0x0000001706167221 */ /* 0x000fe20000000100 */
[----:B------:R-:W-:-:S03]  /*18c0*/  FADD R24, -R19, R24 ;  /* 0x0000001813187221 */ /* 0x000fc60000000100 */
[----:B------:R-:W-:-:S04]  /*18d0*/  FADD R19, R3, R22 ;  /* 0x0000001603137221 */ /* 0x000fc80000000000 */
        /* <DEDUP_REMOVED lines=13> */
[----:B------:R-:W-:-:S04]  /*19b0*/  FFMA R23, R23, R16, RZ ;  /* 0x0000001017177223 */ /* 0x000fc800000000ff */
[----:B------:R-:W-:Y:S01]  /*19c0*/  FSETP.NE.AND P0, PT, R8, -R25, PT ;  /* 0x800000190800720b */ /* 0x000fe20003f05000 */
[----:B------:R-:W-:Y:S01]  /*19d0*/  FADD R14, -R14, R23 ;  /* 0x000000170e0e7221 */ /* 0x000fe20000000100 */
[----:B------:R-:W-:-:S03]  /*19e0*/  FADD R41, R8, R25 ;  /* 0x0000001908297221 */ /* 0x000fc60000000000 */
[----:B------:R-:W-:Y:S01]  /*19f0*/  FADD R12, R11, R14 ;  /* 0x0000000e0b0c7221 */ /* 0x000fe20000000000 */
[----:B------:R-:W-:Y:S01]  /*1a00*/  FADD R5, -R5, R6 ;  /* 0x0000000605057221 */ /* 0x000fe20000000100 */
        /* <DEDUP_REMOVED lines=26> */
.L_x_81:
[----:B------:R-:W-:Y:S05]  /*1bb0*/  BSYNC.RECONVERGENT B5 ;  /* 0x0000000000057941 */ /* 0x000fea0003800200 */
.L_x_80:
[----:B------:R-:W-:-:S07]  /*1bc0*/  FMUL R23, R2, 100 ;  /* 0x42c8000002177820 */ /* 0x000fce0000400000 */
.L_x_79:
[----:B------:R-:W-:Y:S05]  /*1bd0*/  BSYNC.RECONVERGENT B4 ;  /* 0x0000000000047941 */ /* 0x000fea0003800200 */
.L_x_78:
[----:B------:R0:W-:Y:S01]  /*1be0*/  STG.E desc[UR10][R30.64+0xc], R23 ;  /* 0x00000c171e007986 */ /* 0x0001e2000c10190a */
[----:B------:R-:W-:Y:S01]  /*1bf0*/  IADD3 R15, PT, PT, R15, 0x4, RZ ;  /* 0x000000040f0f7810 */ /* 0x000fe20007ffe0ff */
[----:B------:R-:W-:Y:S06]  /*1c00*/  @P2 BRA `(.L_x_82) ;  /* 0xfffffff0002c2947 */ /* 0x000fec000383ffff */
.L_x_65:
[----:B------:R-:W-:-:S09]  /*1c10*/  UISETP.NE.AND UP1, UPT, UR17, URZ, UPT ;  /* 0x000000ff1100728c */ /* 0x000fd2000bf25270 */
[----:B------:R-:W-:Y:S05]  /*1c20*/  BRA.U !UP1, `(.L_x_83) ;  /* 0x0000000d09d47547 */ /* 0x000fea000b800000 */
[----:B------:R-:W-:-:S09]  /*1c30*/  UISETP.NE.AND UP1, UPT, UR17, 0x1, UPT ;  /* 0x000000011100788c */ /* 0x000fd2000bf25270 */
[----:B------:R-:W-:Y:S05]  /*1c40*/  BRA.U !UP1, `(.L_x_84) ;  /* 0x0000000509f07547 */ /* 0x000fea000b800000 */
[----:B0-----:R-:W0:Y:S08]  /*1c50*/  LDC.64 R30, c[0x0][0x388] ;  /* 0x0000e200ff1e7b82 */ /* 0x001e300000000a00 */
[----:B------:R-:W1:Y:S01]  /*1c60*/  LDC.64 R32, c[0x0][0x380] ;  /* 0x0000e000ff207b82 */ /* 0x000e620000000a00 */
[----:B0-----:R-:W-:-:S05]  /*1c70*/  IMAD.WIDE.U32 R30, R15, 0x4, R30 ;  /* 0x000000040f1e7825 */ /* 0x001fca00078e001e */
[----:B------:R-:W2:Y:S01]  /*1c80*/  LDG.E.CONSTANT R2, desc[UR10][R30.64] ;  /* 0x0000000a1e027981 */ /* 0x000ea2000c1e9900 */
[----:B-1----:R-:W-:-:S05]  /*1c90*/  IMAD.WIDE.U32 R32, R15, 0x4, R32 ;  /* 0x000000040f207825 */ /* 0x002fca00078e0020 */
[----:B------:R-:W3:Y:S01]  /*1ca0*/  LDG.E.CONSTANT R13, desc[UR10][R32.64] ;  /* 0x0000000a200d7981 */ /* 0x000ee2000c1e9900 */
[----:B------:R-:W-:Y:S01]  /*1cb0*/  BSSY.RECONVERGENT B4, `(.L_x_85) ;  /* 0x0000037000047945 */ /* 0x000fe20003800200 */
        /* <DEDUP_REMOVED lines=23> */
[----:B------:R-:W-:Y:S01]  /*1e30*/  FADD R19, -R8, R5 ;  /* 0x0000000508137221 */ /* 0x000fe20000000100 */
[----:B------:R-:W-:Y:S01]  /*1e40*/  FADD R8, R41, R22 ;  /* 0x0000001629087221 */ /* 0x000fe20000000000 */
[----:B------:R-:W-:Y:S02]  /*1e50*/  FADD R6, -R6, R3 ;  /* 0x0000000306067221 */ /* 0x000fe40000000100 */
[----:B------:R-:W-:Y:S01]  /*1e60*/  FADD R11, R12, R19 ;  /* 0x000000130c0b7221 */ /* 0x000fe20000000000 */
[----:B------:R-:W-:Y:S01]  /*1e70*/  FADD R13, -R20, R13 ;  /* 0x0000000d140d7221 */ /* 0x000fe20000000100 */
[----:B------:R-:W-:Y:S01]  /*1e80*/  FADD R21, -R21, R0 ;  /* 0x0000000015157221 */ /* 0x000fe20000000100 */
[----:B------:R-:W-:Y:S01]  /*1e90*/  FADD R41, -R41, R8 ;  /* 0x0000000829297221 */ /* 0x000fe20000000100 */
[----:B------:R-:W-:Y:S01]  /*1ea0*/  FADD R7, -R7, R4 ;  /* 0x0000000407077221 */ /* 0x000fe20000000100 */
[----:B------:R-:W-:Y:S01]  /*1eb0*/  FADD R20, -R12, R11 ;  /* 0x0000000b0c147221 */ /* 0x000fe20000000100 */
[----:B------:R-:W-:Y:S01]  /*1ec0*/  FADD R6, -R23, R6 ;  /* 0x0000000617067221 */ /* 0x000fe20000000100 */
[----:B------:R-:W-:-:S02]  /*1ed0*/  HFMA2 R23, -RZ, RZ, 0, 0 ;  /* 0x00000000ff177431 */ /* 0x000fc400000001ff */
[----:B------:R-:W-:Y:S01]  /*1ee0*/  FADD R5, -R10, R21 ;  /* 0x000000150a057221 */ /* 0x000fe20000000100 */
        /* <DEDUP_REMOVED lines=17> */
.L_x_88:
[----:B------:R-:W-:Y:S05]  /*2000*/  BSYNC.RECONVERGENT B5 ;  /* 0x0000000000057941 */ /* 0x000fea0003800200 */
.L_x_87:
[----:B------:R-:W-:-:S07]  /*2010*/  FMUL R23, R2, 100 ;  /* 0x42c8000002177820 */ /* 0x000fce0000400000 */
.L_x_86:
[----:B------:R-:W-:Y:S05]  /*2020*/  BSYNC.RECONVERGENT B4 ;  /* 0x0000000000047941 */ /* 0x000fea0003800200 */
.L_x_85:
[----:B------:R0:W2:Y:S04]  /*2030*/  LDG.E.CONSTANT R21, desc[UR10][R30.64+0x4] ;  /* 0x0000040a1e157981 */ /* 0x0000a8000c1e9900 */
[----:B------:R-:W3:Y:S01]  /*2040*/  LDG.E.CONSTANT R32, desc[UR10][R32.64+0x4] ;  /* 0x0000040a20207981 */ /* 0x000ee2000c1e9900 */
[----:B0-----:R-:W-:-:S05]  /*2050*/  IMAD.WIDE.U32 R30, R15, 0x4, R38 ;  /* 0x000000040f1e7825 */ /* 0x001fca00078e0026 */
        /* <DEDUP_REMOVED lines=8> */
[----:B------:R-:W-:Y:S01]  /*20e0*/  FADD R19, R14, R25 ;  /* 0x000000190e137221 */ /* 0x000fe20000000000 */
[----:B------:R-:W-:-:S03]  /*20f0*/  FADD R6, R3, R22 ;  /* 0x0000001603067221 */ /* 0x000fc60000000000 */
[----:B------:R-:W-:Y:S01]  /*2100*/  FADD R10, -R0, R19 ;  /* 0x00000013000a7221 */ /* 0x000fe20000000100 */
[----:B------:R-:W-:-:S03]  /*2110*/  FADD R2, -R4, R6 ;  /* 0x0000000604027221 */ /* 0x000fc60000000100 */
        /* <DEDUP_REMOVED lines=11> */
[----:B------:R-:W-:-:S04]  /*21d0*/  FADD R20, -R20, R5 ;  /* 0x0000000514147221 */ /* 0x000fc80000000100 */
[C---:B------:R-:W-:Y:S01]  /*21e0*/  FSETP.NE.AND P0, PT, R8.reuse, -R13, PT ;  /* 0x8000000d0800720b */ /* 0x040fe20003f05000 */
[C---:B------:R-:W-:Y:S01]  /*21f0*/  FADD R41, R8.reuse, R13 ;  /* 0x0000000d08297221 */ /* 0x040fe20000000000 */
[----:B------:R-:W-:Y:S01]  /*2200*/  FADD R12, R11, R20 ;  /* 0x000000140b0c7221 */ /* 0x000fe20000000000 */
[----:B------:R-:W-:Y:S02]  /*2210*/  FADD R3, -R3, R6 ;  /* 0x0000000603037221 */ /* 0x000fe40000000100 */
[----:B------:R-:W-:Y:S01]  /*2220*/  FADD R2, -R8, R41 ;  /* 0x0000002908027221 */ /* 0x000fe20000000100 */
        /* <DEDUP_REMOVED lines=25> */
.L_x_92:
[----:B------:R-:W-:Y:S05]  /*23c0*/  BSYNC.RECONVERGENT B5 ;  /* 0x0000000000057941 */ /* 0x000fea0003800200 */
.L_x_91:
[----:B------:R-:W-:-:S07]  /*23d0*/  FMUL R13, R2, 100 ;  /* 0x42c80000020d7820 */ /* 0x000fce0000400000 */
.L_x_90:
[----:B------:R-:W-:Y:S05]  /*23e0*/  BSYNC.RECONVERGENT B4 ;  /* 0x0000000000047941 */ /* 0x000fea0003800200 */
.L_x_89:
[----:B------:R1:W-:Y:S01]  /*23f0*/  STG.E desc[UR10][R30.64+0x4], R13 ;  /* 0x0000040d1e007986 */ /* 0x0003e2000c10190a */
[----:B------:R-:W-:-:S07]  /*2400*/  IADD3 R15, PT, PT, R15, 0x2, RZ ;  /* 0x000000020f0f7810 */ /* 0x000fce0007ffe0ff */
.L_x_84:
[----:B------:R-:W-:-:S09]  /*2410*/  ULOP3.LUT UP1, URZ, UR16, 0x1, URZ, 0xc0, !UPT ;  /* 0x0000000110ff7892 */ /* 0x000fd2000f82c0ff */
[----:B------:R-:W-:Y:S05]  /*2420*/  BRA.U !UP1, `(.L_x_83) ;  /* 0x0000000509d47547 */ /* 0x000fea000b800000 */
[----:B0-----:R-:W0:Y:S08]  /*2430*/  LDC.64 R22, c[0x0][0x388] ;  /* 0x0000e200ff167b82 */ /* 0x001e300000000a00 */
[----:B------:R-:W2:Y:S01]  /*2440*/  LDC.64 R24, c[0x0][0x380] ;  /* 0x0000e000ff187b82 */ /* 0x000ea20000000a00 */
[----:B0-----:R-:W-:-:S06]  /*2450*/  IMAD.WIDE.U32 R22, R15, 0x4, R22 ;  /* 0x000000040f167825 */ /* 0x001fcc00078e0016 */
[----:B------:R-:W3:Y:S01]  /*2460*/  LDG.E.CONSTANT R22, desc[UR10][R22.64] ;  /* 0x0000000a16167981 */ /* 0x000ee2000c1e9900 */
[----:B--2---:R-:W-:-:S05]  /*2470*/  IMAD.WIDE.U32 R24, R15, 0x4, R24 ;  /* 0x000000040f187825 */ /* 0x004fca00078e0018 */
[----:B-1----:R-:W2:Y:S01]  /*2480*/  LDG.E.CONSTANT R13, desc[UR10][R24.64] ;  /* 0x0000000a180d7981 */ /* 0x002ea2000c1e9900 */
[----:B------:R-:W-:Y:S01]  /*2490*/  BSSY.RECONVERGENT B4, `(.L_x_93) ;  /* 0x000002a000047945 */ /* 0x000fe20003800200 */
[----:B---3--:R-:W-:-:S04]  /*24a0*/  FADD R27, R22, -R19 ;  /* 0x80000013161b7221 */ /* 0x008fc80000000000 */
[----:B------:R-:W-:Y:S01]  /*24b0*/  FFMA R2, R27, R18, RZ ;  /* 0x000000121b027223 */ /* 0x000fe200000000ff */
[----:B--2---:R-:W-:-:S03]  /*24c0*/  FADD R13, R13, -R6 ;  /* 0x800000060d0d7221 */ /* 0x004fc60000000000 */
[----:B------:R-:W-:Y:S01]  /*24d0*/  FADD R2, R2, -R3 ;  /* 0x8000000302027221 */ /* 0x000fe20000000000 */
[----:B------:R-:W-:-:S03]  /*24e0*/  FFMA R18, R13, R18, RZ ;  /* 0x000000120d127223 */ /* 0x000fc600000000ff */
[----:B------:R-:W-:Y:S01]  /*24f0*/  FADD R10, R2, R19 ;  /* 0x00000013020a7221 */ /* 0x000fe20000000000 */
[----:B------:R-:W-:-:S04]  /*2500*/  FADD R5, R18, -R5 ;  /* 0x8000000512057221 */ /* 0x000fc80000000000 */
[----:B------:R-:W-:Y:S01]  /*2510*/  FADD R2, R5, R6 ;  /* 0x0000000605027221 */ /* 0x000fe20000000000 */
[----:B------:R-:W-:-:S04]  /*2520*/  FADD R6, R10, -R21 ;  /* 0x800000150a067221 */ /* 0x000fc80000000000 */
[----:B------:R-:W-:-:S04]  /*2530*/  FFMA R3, R6, R17, RZ ;  /* 0x0000001106037223 */ /* 0x000fc800000000ff */
[----:B------:R-:W-:Y:S01]  /*2540*/  FADD R0, R3, -R0 ;  /* 0x8000000003007221 */ /* 0x000fe20000000000 */
[----:B------:R-:W-:-:S03]  /*2550*/  FADD R2, R2, -R7 ;  /* 0x8000000702027221 */ /* 0x000fc60000000000 */
[----:B------:R-:W-:Y:S01]  /*2560*/  FADD R0, R0, R21 ;  /* 0x0000001500007221 */ /* 0x000fe20000000000 */
[----:B------:R-:W-:-:S03]  /*2570*/  FFMA R17, R2, R17, RZ ;  /* 0x0000001102117223 */ /* 0x000fc600000000ff */
[----:B------:R-:W-:Y:S01]  /*2580*/  FADD R5, R0, -R41 ;  /* 0x8000002900057221 */ /* 0x000fe20000000000 */
[----:B------:R-:W-:-:S03]  /*2590*/  FADD R4, R17, -R4 ;  /* 0x8000000411047221 */ /* 0x000fc60000000000 */
[----:B------:R-:W-:Y:S01]  /*25a0*/  FFMA R0, R5, R16, RZ ;  /* 0x0000001005007223 */ /* 0x000fe200000000ff */
[----:B------:R-:W-:-:S03]  /*25b0*/  FADD R3, R4, R7 ;  /* 0x0000000704037221 */ /* 0x000fc60000000000 */
[----:B------:R-:W-:Y:S01]  /*25c0*/  FADD R0, R0, -R11 ;  /* 0x8000000b00007221 */ /* 0x000fe20000000000 */
[----:B------:R-:W-:-:S04]  /*25d0*/  FADD R3, R3, -R12 ;  /* 0x8000000c03037221 */ /* 0x000fc80000000000 */
[----:B------:R-:W-:Y:S01]  /*25e0*/  FSETP.NE.AND P0, PT, R41, -R0, PT ;  /* 0x800000002900720b */ /* 0x000fe20003f05000 */
[----:B------:R-:W-:-:S04]  /*25f0*/  FFMA R3, R3, R16, RZ ;  /* 0x0000001003037223 */ /* 0x000fc800000000ff */
[----:B------:R-:W-:Y:S01]  /*2600*/  FADD R3, R3, -R8 ;  /* 0x8000000803037221 */ /* 0x000fe20000000000 */
[----:B------:R-:W-:-:S03]  /*2610*/  FADD R29, R0, R41 ;  /* 0x00000029001d7221 */ /* 0x000fc60000000000 */
[----:B------:R-:W-:Y:S01]  /*2620*/  FADD R2, R3, R12 ;  /* 0x0000000c03027221 */ /* 0x000fe20000000000 */
[----:B------:R-:W-:-:S03]  /*2630*/  HFMA2 R3, -RZ, RZ, 0, 0 ;  /* 0x00000000ff037431 */ /* 0x000fc600000001ff */
[----:B------:R-:W-:Y:S05]  /*2640*/  @!P0 BRA `(.L_x_94) ;  /* 0x0000000000388947 */ /* 0x000fea0003800000 */
        /* <DEDUP_REMOVED lines=10> */
[----:B------:R-:W-:Y:S05]  /*26f0*/  CALL.REL.NOINC `($__internal_1_$__cuda_sm3x_div_rn_noftz_f32_slowpath) ;  /* 0x0000003800a47944 */ /* 0x000fea0003c00000 */
[----:B------:R-:W-:-:S07]  /*2700*/  MOV R3, R2 ;  /* 0x0000000200037202 */ /* 0x000fce0000000f00 */
.L_x_96:
[----:B------:R-:W-:Y:S05]  /*2710*/  BSYNC.RECONVERGENT B5 ;  /* 0x0000000000057941 */ /* 0x000fea0003800200 */
.L_x_95:
[----:B------:R-:W-:-:S07]  /*2720*/  FMUL R3, R3, 100 ;  /* 0x42c8000003037820 */ /* 0x000fce0000400000 */
.L_x_94:
[----:B------:R-:W-:Y:S05]  /*2730*/  BSYNC.RECONVERGENT B4 ;  /* 0x0000000000047941 */ /* 0x000fea0003800200 */
.L_x_93:
[----:B------:R-:W-:-:S05]  /*2740*/  IMAD.WIDE.U32 R38, R15, 0x4, R38 ;  /* 0x000000040f267825 */ /* 0x000fca00078e0026 */
[----:B------:R0:W-:Y:S01]  /*2750*/  STG.E desc[UR10][R38.64], R3 ;  /* 0x0000000326007986 */ /* 0x0001e2000c10190a */
[----:B------:R-:W-:Y:S05]  /*2760*/  BRA `(.L_x_83) ;  /* 0x0000000400047947 */ /* 0x000fea0003800000 */
.L_x_53:
[----:B------:R-:W-:Y:S01]  /*2770*/  ISETP.GE.U32.AND P0, PT, R14, 0x10, PT ;  /* 0x000000100e00780c */ /* 0x000fe20003f06070 */
[----:B------:R-:W-:-:S12]  /*2780*/  HFMA2 R5, -RZ, RZ, 0, 0 ;  /* 0x00000000ff057431 */ /* 0x000fd800000001ff */
[----:B------:R-:W-:Y:S05]  /*2790*/  @!P0 BRA `(.L_x_97) ;  /* 0x00000000005c8947 */ /* 0x000fea0003800000 */
[----:B------:R-:W-:Y:S02]  /*27a0*/  MOV R5, RZ ;  /* 0x000000ff00057202 */ /* 0x000fe40000000f00 */
[----:B------:R-:W-:-:S07]  /*27b0*/  MOV R7, 0x7fffffff ;  /* 0x7fffffff00077802 */ /* 0x000fce0000000f00 */
.L_x_98:
[C---:B0-----:R-:W-:Y:S01]  /*27c0*/  IMAD.WIDE.U32 R2, R5.reuse, 0x4, R38 ;  /* 0x0000000405027825 */ /* 0x041fe200078e0026 */
[----:B------:R-:W-:-:S04]  /*27d0*/  IADD3 R5, PT, PT, R5, 0x10, RZ ;  /* 0x0000001005057810 */ /* 0x000fc80007ffe0ff */
[----:B------:R0:W-:Y:S01]  /*27e0*/  STG.E desc[UR10][R2.64], R7 ;  /* 0x0000000702007986 */ /* 0x0001e2000c10190a */
[----:B------:R-:W-:-:S03]  /*27f0*/  ISETP.NE.AND P0, PT, R5, UR23, PT ;  /* 0x0000001705007c0c */ /* 0x000fc6000bf05270 */
        /* <DEDUP_REMOVED lines=15> */
[----:B------:R-:W-:Y:S05]  /*28f0*/  @P0 BRA `(.L_x_98) ;  /* 0xfffffffc00b00947 */ /* 0x000fea000383ffff */
[----:B------:R-:W-:-:S07]  /*2900*/  MOV R5, UR23 ;  /* 0x0000001700057c02 */ /* 0x000fce0008000f00 */
.L_x_97:
[----:B------:R-:W-:-:S09]  /*2910*/  UISETP.NE.AND UP1, UPT, UR18, URZ, UPT ;  /* 0x000000ff1200728c */ /* 0x000fd2000bf25270 */
[----:B------:R-:W-:Y:S05]  /*2920*/  BRA.U !UP1, `(.L_x_83) ;  /* 0x0000000109947547 */ /* 0x000fea000b800000 */
[----:B------:R-:W-:Y:S02]  /*2930*/  UIADD3 UR8, UPT, UPT, UR18, -0x1, URZ ;  /* 0xffffffff12087890 */ /* 0x000fe4000fffe0ff */
[----:B------:R-:W-:Y:S02]  /*2940*/  UISETP.NE.AND UP2, UPT, UR19, URZ, UPT ;  /* 0x000000ff1300728c */ /* 0x000fe4000bf45270 */
[----:B------:R-:W-:-:S09]  /*2950*/  UISETP.GE.U32.AND UP1, UPT, UR8, 0x7, UPT ;  /* 0x000000070800788c */ /* 0x000fd2000bf26070 */
        /* <DEDUP_REMOVED lines=12> */
.L_x_99:
        /* <DEDUP_REMOVED lines=12> */
.L_x_100:
[----:B------:R-:W-:Y:S05]  /*2ae0*/  BRA.U !UP2, `(.L_x_83) ;  /* 0x000000010a247547 */ /* 0x000fea000b800000 */
[----:B------:R-:W-:Y:S01]  /*2af0*/  IMAD.WIDE.U32 R38, R5, 0x4, R38 ;  /* 0x0000000405267825 */ /* 0x000fe200078e0026 */
[----:B012---:R-:W-:Y:S01]  /*2b00*/  MOV R3, 0x7fffffff ;  /* 0x7fffffff00037802 */ /* 0x007fe20000000f00 */
[----:B------:R-:W-:-:S04]  /*2b10*/  UISETP.NE.AND UP1, UPT, UR24, 0x1, UPT ;  /* 0x000000011800788c */ /* 0x000fc8000bf25270 */
[----:B------:R3:W-:Y:S05]  /*2b20*/  STG.E desc[UR10][R38.64], R3 ;  /* 0x0000000326007986 */ /* 0x0007ea000c10190a */
[----:B------:R-:W-:Y:S05]  /*2b30*/  BRA.U !UP1, `(.L_x_83) ;  /* 0x0000000109107547 */ /* 0x000fea000b800000 */
[----:B------:R-:W-:Y:S01]  /*2b40*/  UISETP.NE.AND UP1, UPT, UR24, 0x2, UPT ;  /* 0x000000021800788c */ /* 0x000fe2000bf25270 */
[----:B------:R4:W-:Y:S05]  /*2b50*/  STG.E desc[UR10][R38.64+0x4], R3 ;  /* 0x0000040326007986 */ /* 0x0009ea000c10190a */
[----:B------:R-:W-:-:S13]  /*2b60*/  PLOP3.LUT P0, PT, PT, PT, UP1, 0x80, 0x8 ;  /* 0x000000000008781c */ /* 0x000fda0003f0f018 */
[----:B------:R4:W-:Y:S02]  /*2b70*/  @P0 STG.E desc[UR10][R38.64+0x8], R3 ;  /* 0x0000080326000986 */ /* 0x0009e4000c10190a */
.L_x_83:
[----:B------:R-:W-:Y:S05]  /*2b80*/  BSYNC.RECONVERGENT B2 ;  /* 0x0000000000027941 */ /* 0x000fea0003800200 */
.L_x_52:
[----:B------:R-:W5:Y:S01]  /*2b90*/  LDCU UR8, c[0x0][0x3ac] ;  /* 0x00007580ff0877ac */ /* 0x000f620008000800 */
[----:B------:R-:W-:-:S04]  /*2ba0*/  IADD3 R9, PT, PT, R9, UR5, RZ ;  /* 0x0000000509097c10 */ /* 0x000fc8000fffe0ff */
[----:B-----5:R-:W-:-:S13]  /*2bb0*/  ISETP.GE.AND P0, PT, R9, UR8, PT ;  /* 0x0000000809007c0c */ /* 0x020fda000bf06270 */
[----:B------:R-:W-:Y:S05]  /*2bc0*/  @!P0 BRA `(.L_x_101) ;  /* 0xffffffd400a08947 */ /* 0x000fea000383ffff */
[----:B------:R-:W-:Y:S05]  /*2bd0*/  BSYNC.RECONVERGENT B3 ;  /* 0x0000000000037941 */ /* 0x000fea0003800200 */
.L_x_51:
[----:B------:R-:W-:Y:S05]  /*2be0*/  EXIT ;  /* 0x000000000000794d */ /* 0x000fea0003800000 */
.L_x_50:
[----:B------:R-:W-:Y:S01]  /*2bf0*/  BSSY.RECONVERGENT B3, `(.L_x_102) ;  /* 0x0000253000037945 */ /* 0x000fe20003800200 */
[----:B------:R-:W-:Y:S02]  /*2c00*/  ULOP3.LUT UR4, UR6, 0xf, URZ, 0xc0, !UPT ;  /* 0x0000000f06047892 */ /* 0x000fe4000f8ec0ff */
[----:B------:R-:W-:Y:S02]  /*2c10*/  ULOP3.LUT UR8, UR6, 0x7, URZ, 0xc0, !UPT ;  /* 0x0000000706087892 */ /* 0x000fe4000f8ec0ff */
[----:B------:R-:W-:Y:S02]  /*2c20*/  UIADD3 UR13, UPT, UPT, -UR6, UR7, URZ ;  /* 0x00000007060d7290 */ /* 0x000fe4000fffe1ff */
[----:B------:R-:W-:Y:S02]  /*2c30*/  ULOP3.LUT UR15, UR6, 0x7ffffff0, URZ, 0xc0, !UPT ;  /* 0x7ffffff0060f7892 */ /* 0x000fe4000f8ec0ff */
[----:B------:R-:W-:Y:S02]  /*2c40*/  ULOP3.LUT UR16, UR6, 0x3, URZ, 0xc0, !UPT ;  /* 0x0000000306107892 */ /* 0x000fe4000f8ec0ff */
[----:B------:R-:W-:-:S02]  /*2c50*/  UIADD3 UR6, UPT, UPT, UR6, -UR7, URZ ;  /* 0x8000000706067290 */ /* 0x000fc4000fffe0ff */
[----:B------:R-:W-:Y:S02]  /*2c60*/  UIADD3 UR7, UPT, UPT, UR4, -0x1, URZ ;  /* 0xffffffff04077890 */ /* 0x000fe4000fffe0ff */
[----:B------:R-:W-:Y:S02]  /*2c70*/  UIADD3 UR9, UPT, UPT, UR8, -0x1, URZ ;  /* 0xffffffff08097890 */ /* 0x000fe4000fffe0ff */
[----:B------:R-:W-:Y:S02]  /*2c80*/  ULOP3.LUT UR14, UR13, 0x3, URZ, 0xc0, !UPT ;  /* 0x000000030d0e7892 */ /* 0x000fe4000f8ec0ff */
[----:B------:R-:W-:-:S12]  /*2c90*/  ULOP3.LUT UR17, UR13, 0xfffffffc, URZ, 0xc0, !UPT ;  /* 0xfffffffc0d117892 */ /* 0x000fd8000f8ec0ff */
.L_x_147:
[----:B0-2---:R-:W0:Y:S08]  /*2ca0*/  LDC.64 R2, c[0x0][0x398] ;  /* 0x0000e600ff027b82 */ /* 0x005e300000000a00 */
[----:B-1----:R-:W1:Y:S08]  /*2cb0*/  LDC.64 R4, c[0x0][0x390] ;  /* 0x0000e400ff047b82 */ /* 0x002e700000000a00 */
[----:B------:R-:W2:Y:S01]  /*2cc0*/  LDC.64 R6, c[0x0][0x3a0] ;  /* 0x0000e800ff067b82 */ /* 0x000ea20000000a00 */
[----:B0-----:R-:W-:-:S06]  /*2cd0*/  IMAD.WIDE R2, R9, 0x4, R2 ;  /* 0x0000000409027825 */ /* 0x001fcc00078e0202 */
[----:B------:R-:W3:Y:S01]  /*2ce0*/  LDG.E.CONSTANT R3, desc[UR10][R2.64] ;  /* 0x0000000a02037981 */ /* 0x000ee2000c1e9900 */
[----:B-1----:R-:W-:-:S05]  /*2cf0*/  IMAD.WIDE R4, R9, 0x4, R4 ;  /* 0x0000000409047825 */ /* 0x002fca00078e0204 */
[----:B------:R-:W3:Y:S01]  /*2d00*/  LDG.E.CONSTANT R10, desc[UR10][R4.64] ;  /* 0x0000000a040a7981 */ /* 0x000ee2000c1e9900 */
[----:B--2---:R-:W-:-:S05]  /*2d10*/  IMAD.WIDE R6, R9, 0x4, R6 ;  /* 0x0000000409067825 */ /* 0x004fca00078e0206 */
[----:B------:R-:W3:Y:S01]  /*2d20*/  LDG.E.CONSTANT R0, desc[UR10][R6.64] ;  /* 0x0000000a06007981 */ /* 0x000ee2000c1e9900 */
[----:B------:R-:W-:Y:S01]  /*2d30*/  PLOP3.LUT P0, PT, PT, PT, UP0, 0x80, 0x8 ;  /* 0x000000000008781c */ /* 0x000fe20003f0f008 */
[----:B------:R-:W-:Y:S01]  /*2d40*/  BSSY.RECONVERGENT B2, `(.L_x_103) ;  /* 0x0000239000027945 */ /* 0x000fe20003800200 */
[----:B---3--:R-:W-:-:S04]  /*2d50*/  VIMNMX3 R8, R10, R3, R0, PT ;  /* 0x000000030a08720f */ /* 0x008fc80003800100 */
[----:B------:R-:W-:-:S13]  /*2d60*/  ISETP.LT.OR P0, PT, R8, 0x1, P0 ;  /* 0x000000010800780c */ /* 0x000fda0000701670 */
[----:B------:R-:W-:Y:S05]  /*2d70*/  @P0 BRA `(.L_x_104) ;  /* 0x0000002000d40947 */ /* 0x000fea0003800000 */
[----:B------:R-:W0:Y:S01]  /*2d80*/  LDCU UR18, c[0x0][0x3a8] ;  /* 0x00007500ff1277ac */ /* 0x000e220008000800 */
[----:B------:R-:W-:Y:S01]  /*2d90*/  HFMA2 R7, -RZ, RZ, 0, 0 ;  /* 0x00000000ff077431 */ /* 0x000fe200000001ff */
[----:B------:R-:W1:Y:S01]  /*2da0*/  LDCU.64 UR20, c[0x0][0x3b8] ;  /* 0x00007700ff1477ac */ /* 0x000e620008000a00 */
[----:B------:R-:W-:Y:S01]  /*2db0*/  UISETP.GE.U32.AND UP1, UPT, UR12, 0xf, UPT ;  /* 0x0000000f0c00788c */ /* 0x000fe2000bf26070 */
[----:B0-----:R-:W-:-:S03]  /*2dc0*/  IMAD.WIDE R4, R9, UR18, RZ ;  /* 0x0000001209047c25 */ /* 0x001fc6000f8e02ff */
[----:B-1----:R-:W-:-:S04]  /*2dd0*/  LEA R20, P0, R4, UR20, 0x2 ;  /* 0x0000001404147c11 */ /* 0x002fc8000f8010ff */
[----:B------:R-:W-:Y:S01]  /*2de0*/  LEA.HI.X R21, R4, UR21, R5, 0x2, P0 ;  /* 0x0000001504157c11 */ /* 0x000fe200080f1405 */
[----:B------:R-:W-:Y:S08]  /*2df0*/  BRA.U !UP1, `(.L_x_105) ;  /* 0x00000001095c7547 */ /* 0x000ff0000b800000 */
[----:B------:R-:W-:Y:S02]  /*2e00*/  MOV R7, RZ ;  /* 0x000000ff00077202 */ /* 0x000fe40000000f00 */
[----:B------:R-:W-:-:S07]  /*2e10*/  MOV R11, 0x7fffffff ;  /* 0x7fffffff000b7802 */ /* 0x000fce0000000f00 */
.L_x_106:
        /* <DEDUP_REMOVED lines=21> */
.L_x_105:
        /* <DEDUP_REMOVED lines=16> */
.L_x_108:
[----:B------:R-:W-:Y:S05]  /*3070*/  BRA.U !UP2, `(.L_x_107) ;  /* 0x000000010a507547 */ /* 0x000fea000b800000 */
[----:B------:R-:W-:Y:S02]  /*3080*/  UISETP.GE.U32.AND UP1, UPT, UR9, 0x3, UPT ;  /* 0x000000030900788c */ /* 0x000fe4000bf26070 */
[----:B------:R-:W-:-:S07]  /*3090*/  UISETP.NE.AND UP2, UPT, UR16, URZ, UPT ;  /* 0x000000ff1000728c */ /* 0x000fce000bf45270 */
        /* <DEDUP_REMOVED lines=8> */
.L_x_109:
        /* <DEDUP_REMOVED lines=10> */
.L_x_107:
        /* <DEDUP_REMOVED lines=19> */
.L_x_111:
[----:B------:R-:W-:Y:S05]  /*32f0*/  BSYNC.RECONVERGENT B4 ;  /* 0x0000000000047941 */ /* 0x000fea0003800200 */
.L_x_110:
        /* <DEDUP_REMOVED lines=17> */
.L_x_113:
[----:B------:R-:W-:Y:S05]  /*3410*/  BSYNC.RECONVERGENT B4 ;  /* 0x0000000000047941 */ /* 0x000fea0003800200 */
.L_x_112:
        /* <DEDUP_REMOVED lines=17> */
.L_x_115:
[----:B------:R-:W-:Y:S05]  /*3530*/  BSYNC.RECONVERGENT B4 ;  /* 0x0000000000047941 */ /* 0x000fea0003800200 */
.L_x_114:
[----:B------:R-:W0:Y:S01]  /*3540*/  LDCU UR18, c[0x0][0x3b0] ;  /* 0x00007600ff1277ac */ /* 0x000e220008000800 */
[----:B------:R-:W-:Y:S01]  /*3550*/  HFMA2 R28, -RZ, RZ, 0, 0 ;  /* 0x00000000ff1c7431 */ /* 0x000fe200000001ff */
[----:B------:R-:W-:Y:S01]  /*3560*/  MOV R36, RZ ;  /* 0x000000ff00247202 */ /* 0x000fe20000000f00 */
[----:B------:R-:W-:Y:S01]  /*3570*/  HFMA2 R32, -RZ, RZ, 0, 0 ;  /* 0x00000000ff207431 */ /* 0x000fe200000001ff */
[----:B------:R-:W-:Y:S01]  /*3580*/  MOV R3, RZ ;  /* 0x000000ff00037202 */ /* 0x000fe20000000f00 */
[----:B------:R-:W-:Y:S01]  /*3590*/  HFMA2 R11, -RZ, RZ, 0, 0 ;  /* 0x00000000ff0b7431 */ /* 0x000fe200000001ff */
[----:B------:R-:W-:Y:S02]  /*35a0*/  CS2R R12, SRZ ;  /* 0x00000000000c7805 */ /* 0x000fe4000001ff00 */
[----:B------:R-:W-:Y:S02]  /*35b0*/  CS2R R30, SRZ ;  /* 0x00000000001e7805 */ /* 0x000fe4000001ff00 */
[----:B------:R-:W-:-:S02]  /*35c0*/  CS2R R34, SRZ ;  /* 0x0000000000227805 */ /* 0x000fc4000001ff00 */
[----:B------:R-:W-:Y:S02]  /*35d0*/  MOV R0, RZ ;  /* 0x000000ff00007202 */ /* 0x000fe40000000f00 */
[----:B0-----:R-:W-:Y:S01]  /*35e0*/  MOV R5, UR18 ;  /* 0x0000001200057c02 */ /* 0x001fe20008000f00 */
[----:B------:R-:W-:Y:S06]  /*35f0*/  @P2 BRA `(.L_x_116) ;  /* 0x0000000c00e02947 */ /* 0x000fec0003800000 */
[----:B------:R-:W-:Y:S02]  /*3600*/  MOV R4, RZ ;  /* 0x000000ff00047202 */ /* 0x000fe40000000f00 */
[----:B------:R-:W-:Y:S02]  /*3610*/  MOV R28, RZ ;  /* 0x000000ff001c7202 */ /* 0x000fe40000000f00 */
[----:B------:R-:W-:-:S07]  /*3620*/  MOV R5, UR18 ;  /* 0x0000001200057c02 */ /* 0x000fce0008000f00 */
.L_x_133:
        /* <DEDUP_REMOVED lines=21> */
[----:B------:R-:W-:-:S04]  /*3780*/  FFMA R2, R2, R7, RZ ;  /* 0x0000000702027223 */ /* 0x000fc800000000ff */
[----:B------:R-:W-:Y:S01]  /*3790*/  FADD R27, R2, -R13 ;  /* 0x8000000d021b7221 */ /* 0x000fe20000000000 */
[----:B------:R-:W-:-:S04]  /*37a0*/  FADD R13, R14, R11 ;  /* 0x0000000b0e0d7221 */ /* 0x000fc80000000000 */
[----:B------:R-:W-:Y:S01]  /*37b0*/  FADD R15, R13, -R35 ;  /* 0x800000230d0f7221 */ /* 0x000fe20000000000 */
[----:B------:R-:W-:-:S03]  /*37c0*/  FADD R31, R27, R12 ;  /* 0x0000000c1b1f7221 */ /* 0x000fc60000000000 */
[----:B------:R-:W-:Y:S01]  /*37d0*/  FFMA R37, R15, R6, RZ ;  /* 0x000000060f257223 */ /* 0x000fe200000000ff */
[----:B------:R-:W-:-:S03]  /*37e0*/  FADD R23, R31, -R30 ;  /* 0x8000001e1f177221 */ /* 0x000fc60000000000 */
[----:B------:R-:W-:Y:S01]  /*37f0*/  FADD R28, R37, -R28 ;  /* 0x8000001c251c7221 */ /* 0x000fe20000000000 */
[----:B------:R-:W-:Y:S01]  /*3800*/  FFMA R2, R23, R6, RZ ;  /* 0x0000000617027223 */ /* 0x000fe200000000ff */
[----:B------:R-:W-:-:S03]  /*3810*/  FADD R34, R33, -R34 ;  /* 0x8000002221227221 */ /* 0x000fc60000000000 */
[----:B------:R-:W-:Y:S01]  /*3820*/  FSETP.NE.AND P0, PT, R35, -R28, PT ;  /* 0x8000001c2300720b */ /* 0x000fe20003f05000 */
[----:B------:R-:W-:Y:S01]  /*3830*/  FADD R23, R2, -R3 ;  /* 0x8000000302177221 */ /* 0x000fe20000000000 */
[----:B------:R-:W-:Y:S01]  /*3840*/  FADD R15, -R29, R34 ;  /* 0x000000221d0f7221 */ /* 0x000fe20000000100 */
[----:B------:R-:W-:Y:S01]  /*3850*/  FADD R34, R28, R35 ;  /* 0x000000231c227221 */ /* 0x000fe20000000000 */
[----:B------:R-:W-:Y:S01]  /*3860*/  FADD R12, R31, -R12 ;  /* 0x8000000c1f0c7221 */ /* 0x000fe20000000000 */
[----:B------:R-:W-:Y:S01]  /*3870*/  FADD R3, R23, R30 ;  /* 0x0000001e17037221 */ /* 0x000fe20000000000 */
[----:B------:R-:W-:Y:S01]  /*3880*/  FADD R11, R13, -R11 ;  /* 0x8000000b0d0b7221 */ /* 0x000fe20000000000 */
[----:B------:R-:W-:Y:S01]  /*3890*/  FADD R0, R32, -R0 ;  /* 0x8000000020007221 */ /* 0x000fe20000000000 */
[----:B------:R-:W-:Y:S01]  /*38a0*/  FADD R35, R34, -R35 ;  /* 0x8000002322237221 */ /* 0x000fe20000000000 */
[----:B------:R-:W-:Y:S01]  /*38b0*/  FADD R30, R3, -R30 ;  /* 0x8000001e031e7221 */ /* 0x000fe20000000000 */
[----:B------:R-:W-:Y:S01]  /*38c0*/  FADD R12, -R27, R12 ;  /* 0x0000000c1b0c7221 */ /* 0x000fe20000000100 */
        /* <DEDUP_REMOVED lines=19> */
.L_x_120:
[----:B------:R-:W-:Y:S05]  /*3a00*/  BSYNC.RECONVERGENT B5 ;  /* 0x0000000000057941 */ /* 0x000fea0003800200 */
.L_x_119:
[----:B------:R-:W-:-:S07]  /*3a10*/  FMUL R27, R2, 100 ;  /* 0x42c80000021b7820 */ /* 0x000fce0000400000 */
.L_x_118:
[----:B------:R-:W-:Y:S05]  /*3a20*/  BSYNC.RECONVERGENT B4 ;  /* 0x0000000000047941 */ /* 0x000fea0003800200 */
.L_x_117:
[----:B------:R-:W2:Y:S04]  /*3a30*/  LDG.E.CONSTANT R2, desc[UR10][R18.64+0x4] ;  /* 0x0000040a12027981 */ /* 0x000ea8000c1e9900 */
[----:B------:R-:W3:Y:S01]  /*3a40*/  LDG.E.CONSTANT R25, desc[UR10][R16.64+0x4] ;  /* 0x0000040a10197981 */ /* 0x000ee2000c1e9900 */
[----:B------:R-:W-:Y:S01]  /*3a50*/  BSSY.RECONVERGENT B4, `(.L_x_121) ;  /* 0x0000039000047945 */ /* 0x000fe20003800200 */
        /* <DEDUP_REMOVED lines=10> */
[----:B------:R-:W-:Y:S01]  /*3b00*/  FADD R11, R32, R25 ;  /* 0x00000019200b7221 */ /* 0x000fe20000000000 */
[----:B------:R-:W-:Y:S02]  /*3b10*/  FADD R33, -R10, R33 ;  /* 0x000000210a217221 */ /* 0x000fe40000000100 */
[----:B------:R-:W-:Y:S01]  /*3b20*/  FADD R36, -R14, R15 ;  /* 0x0000000f0e247221 */ /* 0x000fe20000000100 */
[--C-:B------:R-:W-:Y:S01]  /*3b30*/  FADD R2, -R31, R11.reuse ;  /* 0x0000000b1f027221 */ /* 0x100fe20000000100 */
[----:B------:R-:W-:-:S02]  /*3b40*/  FADD R32, -R32, R11 ;  /* 0x0000000b20207221 */ /* 0x000fc40000000100 */
[----:B------:R-:W-:Y:S01]  /*3b50*/  FADD R30, R13, R36 ;  /* 0x000000240d1e7221 */ /* 0x000fe20000000000 */
[----:B------:R-:W-:Y:S01]  /*3b60*/  FFMA R23, R2, R7, RZ ;  /* 0x0000000702177223 */ /* 0x000fe200000000ff */
[----:B------:R-:W-:Y:S02]  /*3b70*/  FADD R32, -R25, R32 ;  /* 0x0000002019207221 */ /* 0x000fe40000000100 */
[--C-:B------:R-:W-:Y:S01]  /*3b80*/  FADD R15, -R34, R30.reuse ;  /* 0x0000001e220f7221 */ /* 0x100fe20000000100 */
[----:B------:R-:W-:Y:S01]  /*3b90*/  FADD R2, -R12, R23 ;  /* 0x000000170c027221 */ /* 0x000fe20000000100 */
[----:B------:R-:W-:Y:S02]  /*3ba0*/  FADD R29, -R13, R30 ;  /* 0x0000001e0d1d7221 */ /* 0x000fe40000000100 */
[----:B------:R-:W-:Y:S01]  /*3bb0*/  FFMA R22, R15, R6, RZ ;  /* 0x000000060f167223 */ /* 0x000fe200000000ff */
[----:B------:R-:W-:-:S04]  /*3bc0*/  IMAD.WIDE.U32 R14, R5, 0x4, R20 ;  /* 0x00000004050e7825 */ /* 0x000fc800078e0014 */
[----:B------:R-:W-:Y:S01]  /*3bd0*/  FADD R12, R31, R2 ;  /* 0x000000021f0c7221 */ /* 0x000fe20000000000 */
[----:B------:R-:W-:Y:S01]  /*3be0*/  FADD R36, -R36, R29 ;  /* 0x0000001d24247221 */ /* 0x000fe20000000100 */
[----:B------:R-:W-:Y:S01]  /*3bf0*/  FADD R35, -R35, R22 ;  /* 0x0000001623237221 */ /* 0x000fe20000000100 */
[----:B------:R-:W-:Y:S02]  /*3c00*/  HFMA2 R29, -RZ, RZ, 0, 0 ;  /* 0x00000000ff1d7431 */ /* 0x000fe400000001ff */
[--C-:B------:R-:W-:Y:S01]  /*3c10*/  FADD R23, -R3, R12.reuse ;  /* 0x0000000c03177221 */ /* 0x100fe20000000100 */
[----:B------:R0:W-:Y:S01]  /*3c20*/  STG.E desc[UR10][R14.64], R27 ;  /* 0x0000001b0e007986 */ /* 0x0001e2000c10190a */
[C---:B------:R-:W-:Y:S01]  /*3c30*/  FADD R13, R34.reuse, R35 ;  /* 0x00000023220d7221 */ /* 0x040fe20000000000 */
[C---:B------:R-:W-:Y:S01]  /*3c40*/  FSETP.NE.AND P0, PT, R34.reuse, -R35, PT ;  /* 0x800000232200720b */ /* 0x040fe20003f05000 */
[----:B------:R-:W-:Y:S01]  /*3c50*/  FFMA R23, R23, R6, RZ ;  /* 0x0000000617177223 */ /* 0x000fe200000000ff */
[----:B------:R-:W-:Y:S01]  /*3c60*/  FADD R31, -R31, R12 ;  /* 0x0000000c1f1f7221 */ /* 0x000fe20000000100 */
[----:B------:R-:W-:-:S02]  /*3c70*/  FADD R34, -R34, R13 ;  /* 0x0000000d22227221 */ /* 0x000fc40000000100 */
[----:B------:R-:W-:Y:S01]  /*3c80*/  FADD R10, -R0, R23 ;  /* 0x00000017000a7221 */ /* 0x000fe20000000100 */
[----:B------:R-:W-:Y:S01]  /*3c90*/  FADD R31, -R2, R31 ;  /* 0x0000001f021f7221 */ /* 0x000fe20000000100 */
[----:B------:R-:W-:Y:S02]  /*3ca0*/  FADD R34, -R35, R34 ;  /* 0x0000002223227221 */ /* 0x000fe40000000100 */
[----:B------:R-:W-:-:S04]  /*3cb0*/  FADD R0, R3, R10 ;  /* 0x0000000a03007221 */ /* 0x000fc80000000000 */
[----:B------:R-:W-:-:S04]  /*3cc0*/  FADD R3, -R3, R0 ;  /* 0x0000000003037221 */ /* 0x000fc80000000100 */
        /* <DEDUP_REMOVED lines=15> */
.L_x_124:
[----:B------:R-:W-:Y:S05]  /*3dc0*/  BSYNC.RECONVERGENT B5 ;  /* 0x0000000000057941 */ /* 0x000fea0003800200 */
.L_x_123:
[----:B------:R-:W-:-:S07]  /*3dd0*/  FMUL R29, R2, 100 ;  /* 0x42c80000021d7820 */ /* 0x000fce0000400000 */
.L_x_122:
[----:B------:R-:W-:Y:S05]  /*3de0*/  BSYNC.RECONVERGENT B4 ;  /* 0x0000000000047941 */ /* 0x000fea0003800200 */
.L_x_121:
        /* <DEDUP_REMOVED lines=28> */
[----:B------:R-:W-:Y:S01]  /*3fb0*/  FFMA R22, R23, R6, RZ ;  /* 0x0000000617167223 */ /* 0x000fe200000000ff */
[----:B------:R-:W-:-:S02]  /*3fc0*/  FADD R34, -R28, R35 ;  /* 0x000000231c227221 */ /* 0x000fc40000000100 */
[C---:B------:R-:W-:Y:S01]  /*3fd0*/  FADD R28, R13.reuse, R2 ;  /* 0x000000020d1c7221 */ /* 0x040fe20000000000 */
[----:B------:R-:W-:Y:S01]  /*3fe0*/  FSETP.NE.AND P0, PT, R13, -R2, PT ;  /* 0x800000020d00720b */ /* 0x000fe20003f05000 */
[----:B------:R-:W-:Y:S01]  /*3ff0*/  FADD R23, -R3, R22 ;  /* 0x0000001603177221 */ /* 0x000fe20000000100 */
[----:B------:R-:W-:Y:S01]  /*4000*/  FADD R34, -R27, R34 ;  /* 0x000000221b227221 */ /* 0x000fe20000000100 */
[----:B------:R-:W-:Y:S01]  /*4010*/  FADD R13, -R13, R28 ;  /* 0x0000001c0d0d7221 */ /* 0x000fe20000000100 */
[----:B------:R-:W-:Y:S02]  /*4020*/  HFMA2 R27, -RZ, RZ, 0, 0 ;  /* 0x00000000ff1b7431 */ /* 0x000fe400000001ff */
[----:B------:R-:W-:Y:S01]  /*4030*/  FADD R3, R0, R23 ;  /* 0x0000001700037221 */ /* 0x000fe20000000000 */
[----:B------:R-:W-:-:S03]  /*4040*/  FADD R13, -R2, R13 ;  /* 0x0000000d020d7221 */ /* 0x000fc60000000100 */
[----:B------:R-:W-:Y:S01]  /*4050*/  FADD R36, -R0, R3 ;  /* 0x0000000300247221 */ /* 0x000fe20000000100 */
[----:B------:R-:W-:Y:S01]  /*4060*/  FADD R0, -R10, R11 ;  /* 0x0000000b0a007221 */ /* 0x000fe20000000100 */
[----:B------:R-:W-:Y:S02]  /*4070*/  FADD R11, -R25, R12 ;  /* 0x0000000c190b7221 */ /* 0x000fe40000000100 */
        /* <DEDUP_REMOVED lines=15> */
.L_x_128:
[----:B------:R-:W-:Y:S05]  /*4170*/  BSYNC.RECONVERGENT B5 ;  /* 0x0000000000057941 */ /* 0x000fea0003800200 */
.L_x_127:
[----:B------:R-:W-:-:S07]  /*4180*/  FMUL R27, R2, 100 ;  /* 0x42c80000021b7820 */ /* 0x000fce0000400000 */
.L_x_126:
[----:B------:R-:W-:Y:S05]  /*4190*/  BSYNC.RECONVERGENT B4 ;  /* 0x0000000000047941 */ /* 0x000fea0003800200 */
.L_x_125:
        /* <DEDUP_REMOVED lines=25> */
[----:B------:R-:W-:Y:S01]  /*4330*/  FADD R36, -R36, R17 ;  /* 0x0000001124247221 */ /* 0x000fe20000000100 */
[----:B------:R-:W-:-:S03]  /*4340*/  FADD R17, -R31, R12 ;  /* 0x0000000c1f117221 */ /* 0x000fc60000000100 */
[----:B------:R-:W-:Y:S01]  /*4350*/  FSETP.NE.AND P0, PT, R28, -R19, PT ;  /* 0x800000131c00720b */ /* 0x000fe20003f05000 */
[----:B------:R-:W-:Y:S01]  /*4360*/  FADD R30, R3, R36 ;  /* 0x00000024031e7221 */ /* 0x000fe20000000000 */
[----:B------:R-:W-:Y:S01]  /*4370*/  FADD R13, -R2, R17 ;  /* 0x00000011020d7221 */ /* 0x000fe20000000100 */
[----:B------:R-:W-:Y:S01]  /*4380*/  FADD R17, -R35, R34 ;  /* 0x0000002223117221 */ /* 0x000fe20000000100 */
[----:B------:R-:W-:Y:S01]  /*4390*/  FADD R35, R28, R19 ;  /* 0x000000131c237221 */ /* 0x000fe20000000000 */
        /* <DEDUP_REMOVED lines=24> */
.L_x_132:
[----:B------:R-:W-:Y:S05]  /*4520*/  BSYNC.RECONVERGENT B5 ;  /* 0x0000000000057941 */ /* 0x000fea0003800200 */
.L_x_131:
[----:B------:R-:W-:-:S07]  /*4530*/  FMUL R17, R2, 100 ;  /* 0x42c8000002117820 */ /* 0x000fce0000400000 */
.L_x_130:
[----:B------:R-:W-:Y:S05]  /*4540*/  BSYNC.RECONVERGENT B4 ;  /* 0x0000000000047941 */ /* 0x000fea0003800200 */
.L_x_129:
[----:B------:R0:W-:Y:S01]  /*4550*/  STG.E desc[UR10][R14.64+0xc], R17 ;  /* 0x00000c110e007986 */ /* 0x0001e2000c10190a */
[----:B------:R-:W-:Y:S01]  /*4560*/  IADD3 R5, PT, PT, R5, 0x4, RZ ;  /* 0x0000000405057810 */ /* 0x000fe20007ffe0ff */
[----:B------:R-:W-:Y:S06]  /*4570*/  @P2 BRA `(.L_x_133) ;  /* 0xfffffff0002c2947 */ /* 0x000fec000383ffff */
.L_x_116:
[----:B------:R-:W-:-:S09]  /*4580*/  UISETP.NE.AND UP1, UPT, UR14, URZ, UPT ;  /* 0x000000ff0e00728c */ /* 0x000fd2000bf25270 */
[----:B------:R-:W-:Y:S05]  /*4590*/  BRA.U !UP1, `(.L_x_104) ;  /* 0x0000000909cc7547 */ /* 0x000fea000b800000 */
[----:B------:R-:W-:-:S09]  /*45a0*/  UISETP.NE.AND UP1, UPT, UR14, 0x1, UPT ;  /* 0x000000010e00788c */ /* 0x000fd2000bf25270 */
[----:B------:R-:W-:Y:S05]  /*45b0*/  BRA.U !UP1, `(.L_x_134) ;  /* 0x0000000509f07547 */ /* 0x000fea000b800000 */
[----:B------:R-:W1:Y:S08]  /*45c0*/  LDC.64 R18, c[0x0][0x388] ;  /* 0x0000e200ff127b82 */ /* 0x000e700000000a00 */
[----:B------:R-:W2:Y:S01]  /*45d0*/  LDC.64 R38, c[0x0][0x380] ;  /* 0x0000e000ff267b82 */ /* 0x000ea20000000a00 */
[----:B-1----:R-:W-:-:S05]  /*45e0*/  IMAD.WIDE.U32 R18, R5, 0x4, R18 ;  /* 0x0000000405127825 */ /* 0x002fca00078e0012 */
[----:B0-----:R-:W3:Y:S01]  /*45f0*/  LDG.E.CONSTANT R17, desc[UR10][R18.64] ;  /* 0x0000000a12117981 */ /* 0x001ee2000c1e9900 */
[----:B--2---:R-:W-:-:S05]  /*4600*/  IMAD.WIDE.U32 R38, R5, 0x4, R38 ;  /* 0x0000000405267825 */ /* 0x004fca00078e0026 */
[----:B------:R-:W2:Y:S01]  /*4610*/  LDG.E.CONSTANT R15, desc[UR10][R38.64] ;  /* 0x0000000a260f7981 */ /* 0x000ea2000c1e9900 */
[----:B------:R-:W-:Y:S01]  /*4620*/  BSSY.RECONVERGENT B4, `(.L_x_135) ;  /* 0x0000037000047945 */ /* 0x000fe20003800200 */
[----:B---3--:R-:W-:-:S04]  /*4630*/  FADD R17, -R34, R17 ;  /* 0x0000001122117221 */ /* 0x008fc80000000100 */
[----:B------:R-:W-:Y:S01]  /*4640*/  FFMA R17, R17, R8, RZ ;  /* 0x0000000811117223 */ /* 0x000fe200000000ff */
[----:B--2---:R-:W-:-:S03]  /*4650*/  FADD R15, -R0, R15 ;  /* 0x0000000f000f7221 */ /* 0x004fc60000000100 */
        /* <DEDUP_REMOVED lines=49> */
.L_x_138:
[----:B------:R-:W-:Y:S05]  /*4970*/  BSYNC.RECONVERGENT B5 ;  /* 0x0000000000057941 */ /* 0x000fea0003800200 */
.L_x_137:
[----:B------:R-:W-:-:S07]  /*4980*/  FMUL R27, R2, 100 ;  /* 0x42c80000021b7820 */ /* 0x000fce0000400000 */
.L_x_136:
[----:B------:R-:W-:Y:S05]  /*4990*/  BSYNC.RECONVERGENT B4 ;  /* 0x0000000000047941 */ /* 0x000fea0003800200 */
.L_x_135:
[----:B------:R-:W2:Y:S04]  /*49a0*/  LDG.E.CONSTANT R18, desc[UR10][R18.64+0x4] ;  /* 0x0000040a12127981 */ /* 0x000ea8000c1e9900 */
        /* <DEDUP_REMOVED lines=18> */
[----:B------:R-:W-:-:S04]  /*4ad0*/  IMAD.WIDE.U32 R18, R5, 0x4, R20 ;  /* 0x0000000405127825 */ /* 0x000fc800078e0014 */
[----:B------:R-:W-:Y:S01]  /*4ae0*/  FADD R12, R13, R2 ;  /* 0x000000020d0c7221 */ /* 0x000fe20000000000 */
[----:B------:R-:W-:-:S03]  /*4af0*/  FFMA R25, R25, R6, RZ ;  /* 0x0000000619197223 */ /* 0x000fc600000000ff */
[----:B------:R-:W-:Y:S01]  /*4b00*/  FADD R23, -R3, R12 ;  /* 0x0000000c03177221 */ /* 0x000fe20000000100 */
[----:B------:R0:W-:Y:S01]  /*4b10*/  STG.E desc[UR10][R18.64], R27 ;  /* 0x0000001b12007986 */ /* 0x0001e2000c10190a */
[----:B------:R-:W-:Y:S02]  /*4b20*/  FADD R25, -R16, R25 ;  /* 0x0000001910197221 */ /* 0x000fe40000000100 */
[----:B------:R-:W-:-:S03]  /*4b30*/  FFMA R23, R23, R6, RZ ;  /* 0x0000000617177223 */ /* 0x000fc600000000ff */
        /* <DEDUP_REMOVED lines=31> */
.L_x_142:
[----:B------:R-:W-:Y:S05]  /*4d30*/  BSYNC.RECONVERGENT B5 ;  /* 0x0000000000057941 */ /* 0x000fea0003800200 */
.L_x_141:
[----:B------:R-:W-:-:S07]  /*4d40*/  FMUL R15, R2, 100 ;  /* 0x42c80000020f7820 */ /* 0x000fce0000400000 */
.L_x_140:
[----:B------:R-:W-:Y:S05]  /*4d50*/  BSYNC.RECONVERGENT B4 ;  /* 0x0000000000047941 */ /* 0x000fea0003800200 */
.L_x_139:
[----:B------:R1:W-:Y:S01]  /*4d60*/  STG.E desc[UR10][R18.64+0x4], R15 ;  /* 0x0000040f12007986 */ /* 0x0003e2000c10190a */
[----:B------:R-:W-:-:S07]  /*4d70*/  IADD3 R5, PT, PT, R5, 0x2, RZ ;  /* 0x0000000205057810 */ /* 0x000fce0007ffe0ff */
.L_x_134:
[----:B------:R-:W-:-:S09]  /*4d80*/  ULOP3.LUT UP1, URZ, UR13, 0x1, URZ, 0xc0, !UPT ;  /* 0x000000010dff7892 */ /* 0x000fd2000f82c0ff */
[----:B------:R-:W-:Y:S05]  /*4d90*/  BRA.U !UP1, `(.L_x_104) ;  /* 0x0000000109cc7547 */ /* 0x000fea000b800000 */
[----:B01----:R-:W0:Y:S08]  /*4da0*/  LDC.64 R14, c[0x0][0x388] ;  /* 0x0000e200ff0e7b82 */ /* 0x003e300000000a00 */
[----:B------:R-:W1:Y:S01]  /*4db0*/  LDC.64 R16, c[0x0][0x380] ;  /* 0x0000e000ff107b82 */ /* 0x000e620000000a00 */
[----:B0-----:R-:W-:-:S06]  /*4dc0*/  IMAD.WIDE.U32 R14, R5, 0x4, R14 ;  /* 0x00000004050e7825 */ /* 0x001fcc00078e000e */
[----:B------:R-:W2:Y:S01]  /*4dd0*/  LDG.E.CONSTANT R15, desc[UR10][R14.64] ;  /* 0x0000000a0e0f7981 */ /* 0x000ea2000c1e9900 */
[----:B-1----:R-:W-:-:S06]  /*4de0*/  IMAD.WIDE.U32 R16, R5, 0x4, R16 ;  /* 0x0000000405107825 */ /* 0x002fcc00078e0010 */
[----:B------:R-:W3:Y:S01]  /*4df0*/  LDG.E.CONSTANT R17, desc[UR10][R16.64] ;  /* 0x0000000a10117981 */ /* 0x000ee2000c1e9900 */
[----:B------:R-:W-:Y:S01]  /*4e00*/  BSSY.RECONVERGENT B4, `(.L_x_143) ;  /* 0x000002a000047945 */ /* 0x000fe20003800200 */
[----:B--2---:R-:W-:-:S04]  /*4e10*/  FADD R23, R15, -R34 ;  /* 0x800000220f177221 */ /* 0x004fc80000000000 */
[----:B------:R-:W-:-:S04]  /*4e20*/  FFMA R23, R23, R8, RZ ;  /* 0x0000000817177223 */ /* 0x000fc800000000ff */
[----:B------:R-:W-:Y:S01]  /*4e30*/  FADD R23, R23, -R32 ;  /* 0x8000002017177221 */ /* 0x000fe20000000000 */
[----:B---3--:R-:W-:-:S03]  /*4e40*/  FADD R19, R17, -R0 ;  /* 0x8000000011137221 */ /* 0x008fc60000000000 */
[----:B------:R-:W-:Y:S01]  /*4e50*/  FADD R2, R23, R34 ;  /* 0x0000002217027221 */ /* 0x000fe20000000000 */
[----:B------:R-:W-:-:S03]  /*4e60*/  FFMA R8, R19, R8, RZ ;  /* 0x0000000813087223 */ /* 0x000fc600000000ff */
[----:B------:R-:W-:Y:S01]  /*4e70*/  FADD R2, R2, -R11 ;  /* 0x8000000b02027221 */ /* 0x000fe20000000000 */
[----:B------:R-:W-:-:S03]  /*4e80*/  FADD R31, R8, -R31 ;  /* 0x8000001f081f7221 */ /* 0x000fc60000000000 */
[----:B------:R-:W-:Y:S01]  /*4e90*/  FFMA R15, R2, R7, RZ ;  /* 0x00000007020f7223 */ /* 0x000fe200000000ff */
[----:B------:R-:W-:-:S03]  /*4ea0*/  FADD R31, R31, R0 ;  /* 0x000000001f1f7221 */ /* 0x000fc60000000000 */
        /* <DEDUP_REMOVED lines=29> */
.L_x_146:
[----:B------:R-:W-:Y:S05]  /*5080*/  BSYNC.RECONVERGENT B5 ;  /* 0x0000000000057941 */ /* 0x000fea0003800200 */
.L_x_145:
[----:B------:R-:W-:-:S07]  /*5090*/  FMUL R3, R3, 100 ;  /* 0x42c8000003037820 */ /* 0x000fce0000400000 */
.L_x_144:
[----:B------:R-:W-:Y:S05]  /*50a0*/  BSYNC.RECONVERGENT B4 ;  /* 0x0000000000047941 */ /* 0x000fea0003800200 */
.L_x_143:
[----:B------:R-:W-:-:S05]  /*50b0*/  IMAD.WIDE.U32 R20, R5, 0x4, R20 ;  /* 0x0000000405147825 */ /* 0x000fca00078e0014 */
[----:B------:R2:W-:Y:S02]  /*50c0*/  STG.E desc[UR10][R20.64], R3 ;  /* 0x0000000314007986 */ /* 0x0005e4000c10190a */
.L_x_104:
[----:B------:R-:W-:Y:S05]  /*50d0*/  BSYNC.RECONVERGENT B2 ;  /* 0x0000000000027941 */ /* 0x000fea0003800200 */
.L_x_103:
[----:B------:R-:W3:Y:S01]  /*50e0*/  LDCU UR18, c[0x0][0x3ac] ;  /* 0x00007580ff1277ac */ /* 0x000ee20008000800 */
[----:B------:R-:W-:-:S04]  /*50f0*/  IADD3 R9, PT, PT, R9, UR5, RZ ;  /* 0x0000000509097c10 */ /* 0x000fc8000fffe0ff */
[----:B---3--:R-:W-:-:S13]  /*5100*/  ISETP.GE.AND P0, PT, R9, UR18, PT ;  /* 0x0000001209007c0c */ /* 0x008fda000bf06270 */
[----:B------:R-:W-:Y:S05]  /*5110*/  @!P0 BRA `(.L_x_147) ;  /* 0xffffffd800e08947 */ /* 0x000fea000383ffff */
[----:B------:R-:W-:Y:S05]  /*5120*/  BSYNC.RECONVERGENT B3 ;  /* 0x0000000000037941 */ /* 0x000fea0003800200 */
.L_x_102:
[----:B------:R-:W-:Y:S05]  /*5130*/  EXIT ;  /* 0x000000000000794d */ /* 0x000fea0003800000 */
.L_x_49:
[----:B------:R-:W-:Y:S02]  /*5140*/  UISETP.GE.AND UP1, UPT, UR7, 0x1, UPT ;  /* 0x000000010700788c */ /* 0x000fe4000bf26270 */
[----:B------:R-:W-:-:S07]  /*5150*/  UIADD3 UR4, UPT, UPT, UR6, -0x1, URZ ;  /* 0xffffffff06047890 */ /* 0x000fce000fffe0ff */
[----:B------:R-:W-:Y:S05]  /*5160*/  BRA.U !UP1, `(.L_x_148) ;  /* 0x0000000909987547 */ /* 0x000fea000b800000 */
[----:B------:R-:W-:Y:S01]  /*5170*/  ULOP3.LUT UR8, UR6, 0xf, URZ, 0xc0, !UPT ;  /* 0x0000000f06087892 */ /* 0x000fe2000f8ec0ff */
[----:B------:R-:W-:Y:S01]  /*5180*/  BSSY.RECONVERGENT B0, `(.L_x_149) ;  /* 0x00000a3000007945 */ /* 0x000fe20003800200 */
[----:B------:R-:W-:Y:S02]  /*5190*/  ULOP3.LUT UR12, UR6, 0x7, URZ, 0xc0, !UPT ;  /* 0x00000007060c7892 */ /* 0x000fe4000f8ec0ff */
[----:B------:R-:W-:Y:S02]  /*51a0*/  ULOP3.LUT UR14, UR7, 0xf, URZ, 0xc0, !UPT ;  /* 0x0000000f070e7892 */ /* 0x000fe4000f8ec0ff */
[----:B------:R-:W-:Y:S02]  /*51b0*/  ULOP3.LUT UR16, UR7, 0x7, URZ, 0xc0, !UPT ;  /* 0x0000000707107892 */ /* 0x000fe4000f8ec0ff */
[----:B------:R-:W-:Y:S02]  /*51c0*/  UIADD3 UR9, UPT, UPT, UR8, -0x1, URZ ;  /* 0xffffffff08097890 */ /* 0x000fe4000fffe0ff */
[----:B------:R-:W-:-:S02]  /*51d0*/  UIADD3 UR13, UPT, UPT, UR12, -0x1, URZ ;  /* 0xffffffff0c0d7890 */ /* 0x000fc4000fffe0ff */
[----:B------:R-:W-:Y:S02]  /*51e0*/  UIADD3 UR15, UPT, UPT, UR14, -0x1, URZ ;  /* 0xffffffff0e0f7890 */ /* 0x000fe4000fffe0ff */
[----:B------:R-:W-:Y:S02]  /*51f0*/  UIADD3 UR17, UPT, UPT, UR16, -0x1, URZ ;  /* 0xffffffff10117890 */ /* 0x000fe4000fffe0ff */
[----:B------:R-:W-:Y:S02]  /*5200*/  ULOP3.LUT UR18, UR6, 0x7ffffff0, URZ, 0xc0, !UPT ;  /* 0x7ffffff006127892 */ /* 0x000fe4000f8ec0ff */
[----:B------:R-:W-:Y:S02]  /*5210*/  ULOP3.LUT UR19, UR7, 0x7ffffff0, URZ, 0xc0, !UPT ;  /* 0x7ffffff007137892 */ /* 0x000fe4000f8ec0ff */
[----:B------:R-:W-:Y:S02]  /*5220*/  ULOP3.LUT UR6, UR6, 0x3, URZ, 0xc0, !UPT ;  /* 0x0000000306067892 */ /* 0x000fe4000f8ec0ff */
[----:B------:R-:W-:-:S02]  /*5230*/  ULOP3.LUT UR7, UR7, 0x3, URZ, 0xc0, !UPT ;  /* 0x0000000307077892 */ /* 0x000fc4000f8ec0ff */
[----:B------:R-:W-:Y:S02]  /*5240*/  UISETP.GE.U32.AND UP4, UPT, UR9, 0x7, UPT ;  /* 0x000000070900788c */ /* 0x000fe4000bf86070 */
[----:B------:R-:W-:Y:S02]  /*5250*/  UISETP.GE.U32.AND UP3, UPT, UR13, 0x3, UPT ;  /* 0x000000030d00788c */ /* 0x000fe4000bf66070 */
[----:B------:R-:W-:Y:S02]  /*5260*/  UISETP.GE.U32.AND UP2, UPT, UR15, 0x7, UPT ;  /* 0x000000070f00788c */ /* 0x000fe4000bf46070 */
[----:B------:R-:W-:-:S11]  /*5270*/  UISETP.GE.U32.AND UP1, UPT, UR17, 0x3, UPT ;  /* 0x000000031100788c */ /* 0x000fd6000bf26070 */
.L_x_161:
[----:B01234-:R-:W0:Y:S01]  /*5280*/  LDC.64 R4, c[0x0][0x390] ;  /* 0x0000e400ff047b82 */ /* 0x01fe220000000a00 */
[----:B------:R-:W1:Y:S07]  /*5290*/  LDCU.64 UR20, c[0x0][0x3b8] ;  /* 0x00007700ff1477ac */ /* 0x000e6e0008000a00 */
[----:B------:R-:W2:Y:S08]  /*52a0*/  LDC.64 R6, c[0x0][0x398] ;  /* 0x0000e600ff067b82 */ /* 0x000eb00000000a00 */
[----:B------:R-:W3:Y:S01]  /*52b0*/  LDC.64 R10, c[0x0][0x3a0] ;  /* 0x0000e800ff0a7b82 */ /* 0x000ee20000000a00 */
[----:B0-----:R-:W-:-:S07]  /*52c0*/  IMAD.WIDE R4, R9, 0x4, R4 ;  /* 0x0000000409047825 */ /* 0x001fce00078e0204 */
[----:B------:R-:W0:Y:S01]  /*52d0*/  LDC R8, c[0x0][0x3a8] ;  /* 0x0000ea00ff087b82 */ /* 0x000e220000000800 */
[----:B------:R-:W4:Y:S01]  /*52e0*/  LDG.E.CONSTANT R4, desc[UR10][R4.64] ;  /* 0x0000000a04047981 */ /* 0x000f22000c1e9900 */
[----:B--2---:R-:W-:-:S06]  /*52f0*/  IMAD.WIDE R6, R9, 0x4, R6 ;  /* 0x0000000409067825 */ /* 0x004fcc00078e0206 */
[----:B------:R-:W4:Y:S01]  /*5300*/  LDG.E.CONSTANT R7, desc[UR10][R6.64] ;  /* 0x0000000a06077981 */ /* 0x000f22000c1e9900 */
[----:B---3--:R-:W-:-:S06]  /*5310*/  IMAD.WIDE R10, R9, 0x4, R10 ;  /* 0x00000004090a7825 */ /* 0x008fcc00078e020a */
        /* <DEDUP_REMOVED lines=12> */
[----:B------:R-:W-:Y:S02]  /*53e0*/  MOV R7, RZ ;  /* 0x000000ff00077202 */ /* 0x000fe40000000f00 */
[----:B------:R-:W-:-:S07]  /*53f0*/  MOV R11, 0x7fffffff ;  /* 0x7fffffff000b7802 */ /* 0x000fce0000000f00 */
.L_x_153:
        /* <DEDUP_REMOVED lines=21> */
.L_x_152:
[----:B------:R-:W-:-:S09]  /*5550*/  UISETP.NE.AND UP5, UPT, UR8, URZ, UPT ;  /* 0x000000ff0800728c */ /* 0x000fd2000bfa5270 */
[----:B------:R-:W-:Y:S05]  /*5560*/  BRA.U !UP5, `(.L_x_154) ;  /* 0x000000050d7c7547 */ /* 0x000fea000b800000 */
[----:B------:R-:W-:Y:S01]  /*5570*/  UISETP.NE.AND UP5, UPT, UR12, URZ, UPT ;  /* 0x000000ff0c00728c */ /* 0x000fe2000bfa5270 */
[----:B------:R-:W-:Y:S10]  /*5580*/  BRA.U !UP4, `(.L_x_155) ;  /* 0x000000010c2c7547 */ /* 0x000ff4000b800000 */
        /* <DEDUP_REMOVED lines=11> */
.L_x_155:
[----:B------:R-:W-:Y:S05]  /*5640*/  BRA.U !UP5, `(.L_x_154) ;  /* 0x000000050d447547 */ /* 0x000fea000b800000 */
[----:B------:R-:W-:Y:S01]  /*5650*/  UISETP.NE.AND UP5, UPT, UR6, URZ, UPT ;  /* 0x000000ff0600728c */ /* 0x000fe2000bfa5270 */
[----:B------:R-:W-:Y:S10]  /*5660*/  BRA.U !UP3, `(.L_x_156) ;  /* 0x000000010b1c7547 */ /* 0x000ff4000b800000 */
[----:B01----:R-:W-:Y:S01]  /*5670*/  MOV R11, 0x7fffffff ;  /* 0x7fffffff000b7802 */ /* 0x003fe20000000f00 */
[C---:B------:R-:W-:Y:S01]  /*5680*/  IMAD.WIDE.U32 R4, R7.reuse, 0x4, R2 ;  /* 0x0000000407047825 */ /* 0x040fe200078e0002 */
[----:B------:R-:W-:-:S04]  /*5690*/  IADD3 R7, PT, PT, R7, 0x4, RZ ;  /* 0x0000000407077810 */ /* 0x000fc80007ffe0ff */
[----:B------:R2:W-:Y:S04]  /*56a0*/  STG.E desc[UR10][R4.64], R11 ;  /* 0x0000000b04007986 */ /* 0x0005e8000c10190a */
[----:B------:R2:W-:Y:S04]  /*56b0*/  STG.E desc[UR10][R4.64+0x4], R11 ;  /* 0x0000040b04007986 */ /* 0x0005e8000c10190a */
[----:B------:R2:W-:Y:S04]  /*56c0*/  STG.E desc[UR10][R4.64+0x8], R11 ;  /* 0x0000080b04007986 */ /* 0x0005e8000c10190a */
[----:B------:R2:W-:Y:S02]  /*56d0*/  STG.E desc[UR10][R4.64+0xc], R11 ;  /* 0x00000c0b04007986 */ /* 0x0005e4000c10190a */
.L_x_156:
[----:B------:R-:W-:Y:S05]  /*56e0*/  BRA.U !UP5, `(.L_x_154) ;  /* 0x000000050d1c7547 */ /* 0x000fea000b800000 */
[----:B------:R-:W-:Y:S01]  /*56f0*/  IMAD.WIDE.U32 R2, R7, 0x4, R2 ;  /* 0x0000000407027825 */ /* 0x000fe200078e0002 */
[----:B012---:R-:W-:Y:S01]  /*5700*/  MOV R5, 0x7fffffff ;  /* 0x7fffffff00057802 */ /* 0x007fe20000000f00 */
[----:B------:R-:W-:-:S04]  /*5710*/  UISETP.NE.AND UP5, UPT, UR6, 0x1, UPT ;  /* 0x000000010600788c */ /* 0x000fc8000bfa5270 */
[----:B------:R3:W-:Y:S05]  /*5720*/  STG.E desc[UR10][R2.64], R5 ;  /* 0x0000000502007986 */ /* 0x0007ea000c10190a */
[----:B------:R-:W-:Y:S05]  /*5730*/  BRA.U !UP5, `(.L_x_154) ;  /* 0x000000050d087547 */ /* 0x000fea000b800000 */
[----:B------:R4:W-:Y:S01]  /*5740*/  STG.E desc[UR10][R2.64+0x4], R5 ;  /* 0x0000040502007986 */ /* 0x0009e2000c10190a */
[----:B------:R-:W-:-:S09]  /*5750*/  UISETP.NE.AND UP5, UPT, UR6, 0x2, UPT ;  /* 0x000000020600788c */ /* 0x000fd2000bfa5270 */
[----:B------:R-:W-:Y:S05]  /*5760*/  BRA.U !UP5, `(.L_x_154) ;  /* 0x000000010dfc7547 */ /* 0x000fea000b800000 */
[----:B------:R0:W-:Y:S01]  /*5770*/  STG.E desc[UR10][R2.64+0x8], R5 ;  /* 0x0000080502007986 */ /* 0x0001e2000c10190a */
[----:B------:R-:W-:Y:S05]  /*5780*/  BRA `(.L_x_154) ;  /* 0x0000000000f47947 */ /* 0x000fea0003800000 */
.L_x_151:
[----:B------:R-:W-:Y:S01]  /*5790*/  ISETP.GE.U32.AND P0, PT, R8, 0x10, PT ;  /* 0x000000100800780c */ /* 0x000fe20003f06070 */
[----:B------:R-:W-:-:S12]  /*57a0*/  HFMA2 R7, -RZ, RZ, 0, 0 ;  /* 0x00000000ff077431 */ /* 0x000fd800000001ff */
[----:B------:R-:W-:Y:S05]  /*57b0*/  @!P0 BRA `(.L_x_157) ;  /* 0x00000000005c8947 */ /* 0x000fea0003800000 */
[----:B------:R-:W-:Y:S02]  /*57c0*/  MOV R7, RZ ;  /* 0x000000ff00077202 */ /* 0x000fe40000000f00 */
[----:B------:R-:W-:-:S07]  /*57d0*/  MOV R11, 0x7fffffff ;  /* 0x7fffffff000b7802 */ /* 0x000fce0000000f00 */
.L_x_158:
        /* <DEDUP_REMOVED lines=21> */
.L_x_157:
        /* <DEDUP_REMOVED lines=15> */
.L_x_159:
        /* <DEDUP_REMOVED lines=10> */
.L_x_160:
        /* <DEDUP_REMOVED lines=10> */
.L_x_154:
[----:B------:R-:W-:Y:S05]  /*5b60*/  BSYNC.RECONVERGENT B1 ;  /* 0x0000000000017941 */ /* 0x000fea0003800200 */
.L_x_150:
[----:B------:R-:W5:Y:S01]  /*5b70*/  LDCU UR9, c[0x0][0x3ac] ;  /* 0x00007580ff0977ac */ /* 0x000f620008000800 */
[----:B------:R-:W-:-:S04]  /*5b80*/  IADD3 R9, PT, PT, R9, UR5, RZ ;  /* 0x0000000509097c10 */ /* 0x000fc8000fffe0ff */
[----:B-----5:R-:W-:-:S13]  /*5b90*/  ISETP.GE.AND P0, PT, R9, UR9, PT ;  /* 0x0000000909007c0c */ /* 0x020fda000bf06270 */
[----:B------:R-:W-:Y:S05]  /*5ba0*/  @!P0 BRA `(.L_x_161) ;  /* 0xfffffff400b48947 */ /* 0x000fea000383ffff */
[----:B------:R-:W-:Y:S05]  /*5bb0*/  BSYNC.RECONVERGENT B0 ;  /* 0x0000000000007941 */ /* 0x000fea0003800200 */
.L_x_149:
[----:B------:R-:W-:Y:S05]  /*5bc0*/  EXIT ;  /* 0x000000000000794d */ /* 0x000fea0003800000 */
.L_x_148:
[----:B------:R-:W-:Y:S02]  /*5bd0*/  ULOP3.LUT UR7, UR6, 0x7, URZ, 0xc0, !UPT ;  /* 0x0000000706077892 */ /* 0x000fe4000f8ec0ff */
[----:B------:R-:W-:Y:S02]  /*5be0*/  ULOP3.LUT UR9, UR6, 0x3, URZ, 0xc0, !UPT ;  /* 0x0000000306097892 */ /* 0x000fe4000f8ec0ff */
[----:B------:R-:W-:Y:S02]  /*5bf0*/  UIADD3 UR8, UPT, UPT, UR7, -0x1, URZ ;  /* 0xffffffff07087890 */ /* 0x000fe4000fffe0ff */
[----:B------:R-:W-:Y:S02]  /*5c00*/  ULOP3.LUT UR6, UR6, 0x7ffffff8, URZ, 0xc0, !UPT ;  /* 0x7ffffff806067892 */ /* 0x000fe4000f8ec0ff */
[----:B------:R-:W-:Y:S02]  /*5c10*/  UISETP.GE.U32.AND UP2, UPT, UR4, 0x7, UPT ;  /* 0x000000070400788c */ /* 0x000fe4000bf46070 */
[----:B------:R-:W-:-:S11]  /*5c20*/  UISETP.GE.U32.AND UP1, UPT, UR8, 0x3, UPT ;  /* 0x000000030800788c */ /* 0x000fd6000bf26070 */
.L_x_168:
[----:B01-3--:R-:W0:Y:S08]  /*5c30*/  LDC.64 R2, c[0x0][0x390] ;  /* 0x0000e400ff027b82 */ /* 0x00be300000000a00 */
[----:B--2---:R-:W1:Y:S08]  /*5c40*/  LDC.64 R4, c[0x0][0x398] ;  /* 0x0000e600ff047b82 */ /* 0x004e700000000a00 */
[----:B------:R-:W2:Y:S01]  /*5c50*/  LDC.64 R6, c[0x0][0x3a0] ;  /* 0x0000e800ff067b82 */ /* 0x000ea20000000a00 */
[----:B0-----:R-:W-:-:S06]  /*5c60*/  IMAD.WIDE R2, R9, 0x4, R2 ;  /* 0x0000000409027825 */ /* 0x001fcc00078e0202 */
[----:B------:R-:W3:Y:S01]  /*5c70*/  LDG.E.CONSTANT R2, desc[UR10][R2.64] ;  /* 0x0000000a02027981 */ /* 0x000ee2000c1e9900 */
[----:B-1----:R-:W-:-:S06]  /*5c80*/  IMAD.WIDE R4, R9, 0x4, R4 ;  /* 0x0000000409047825 */ /* 0x002fcc00078e0204 */
[----:B------:R-:W3:Y:S01]  /*5c90*/  LDG.E.CONSTANT R5, desc[UR10][R4.64] ;  /* 0x0000000a04057981 */ /* 0x000ee2000c1e9900 */
[----:B--2---:R-:W-:-:S06]  /*5ca0*/  IMAD.WIDE R6, R9, 0x4, R6 ;  /* 0x0000000409067825 */ /* 0x004fcc00078e0206 */
[----:B------:R-:W3:Y:S01]  /*5cb0*/  LDG.E.CONSTANT R6, desc[UR10][R6.64] ;  /* 0x0000000a06067981 */ /* 0x000ee2000c1e9900 */
[----:B------:R-:W-:Y:S01]  /*5cc0*/  PLOP3.LUT P0, PT, PT, PT, UP0, 0x80, 0x8 ;  /* 0x000000000008781c */ /* 0x000fe20003f0f008 */
[----:B------:R-:W-:Y:S01]  /*5cd0*/  BSSY.RECONVERGENT B0, `(.L_x_162) ;  /* 0x0000046000007945 */ /* 0x000fe20003800200 */
[----:B---3--:R-:W-:-:S04]  /*5ce0*/  VIMNMX3 R0, R2, R5, R6, PT ;  /* 0x000000050200720f */ /* 0x008fc80003800106 */
[----:B------:R-:W-:-:S13]  /*5cf0*/  ISETP.LT.OR P0, PT, R0, 0x1, P0 ;  /* 0x000000010000780c */ /* 0x000fda0000701670 */
[----:B------:R-:W-:Y:S05]  /*5d00*/  @P0 BRA `(.L_x_163) ;  /* 0x0000000400080947 */ /* 0x000fea0003800000 */
[----:B------:R-:W-:Y:S01]  /*5d10*/  HFMA2 R0, -RZ, RZ, 0, 0 ;  /* 0x00000000ff007431 */ /* 0x000fe200000001ff */
[----:B------:R-:W-:Y:S06]  /*5d20*/  BRA.U !UP2, `(.L_x_164) ;  /* 0x000000010a547547 */ /* 0x000fec000b800000 */
[----:B------:R-:W-:Y:S01]  /*5d30*/  MOV R7, 0x7fffffff ;  /* 0x7fffffff00077802 */ /* 0x000fe20000000f00 */
[----:B------:R-:W0:Y:S01]  /*5d40*/  LDCU UR8, c[0x0][0x3a8] ;  /* 0x00007500ff0877ac */ /* 0x000e220008000800 */
[----:B------:R-:W1:Y:S01]  /*5d50*/  LDCU.64 UR12, c[0x0][0x3b8] ;  /* 0x00007700ff0c77ac */ /* 0x000e620008000a00 */
[----:B------:R-:W-:-:S05]  /*5d60*/  UMOV UR4, URZ ;  /* 0x000000ff00047c82 */ /* 0x000fca0008000000 */
.L_x_165:
[----:B------:R-:W-:Y:S01]  /*5d70*/  MOV R2, UR4 ;  /* 0x0000000400027c02 */ /* 0x000fe20008000f00 */
[----:B------:R-:W-:Y:S01]  /*5d80*/  UIADD3 UR4, UPT, UPT, UR4, 0x8, URZ ;  /* 0x0000000804047890 */ /* 0x000fe2000fffe0ff */
[----:B------:R-:W-:-:S03]  /*5d90*/  MOV R3, RZ ;  /* 0x000000ff00037202 */ /* 0x000fc60000000f00 */
[----:B------:R-:W-:Y:S01]  /*5da0*/  UISETP.NE.AND UP3, UPT, UR4, UR6, UPT ;  /* 0x000000060400728c */ /* 0x000fe2000bf65270 */
[----:B0-----:R-:W-:-:S03]  /*5db0*/  IMAD.WIDE R2, R9, UR8, R2 ;  /* 0x0000000809027c25 */ /* 0x001fc6000f8e0202 */
[----:B-12---:R-:W-:-:S04]  /*5dc0*/  LEA R4, P0, R2, UR12, 0x2 ;  /* 0x0000000c02047c11 */ /* 0x006fc8000f8010ff */
[----:B------:R-:W-:-:S05]  /*5dd0*/  LEA.HI.X R5, R2, UR13, R3, 0x2, P0 ;  /* 0x0000000d02057c11 */ /* 0x000fca00080f1403 */
        /* <DEDUP_REMOVED lines=10> */
.L_x_164:
[----:B------:R-:W-:-:S09]  /*5e80*/  UISETP.NE.AND UP3, UPT, UR7, URZ, UPT ;  /* 0x000000ff0700728c */ /* 0x000fd2000bf65270 */
[----:B------:R-:W-:Y:S05]  /*5e90*/  BRA.U !UP3, `(.L_x_163) ;  /* 0x000000010ba47547 */ /* 0x000fea000b800000 */
[----:B------:R-:W-:Y:S01]  /*5ea0*/  UISETP.NE.AND UP3, UPT, UR9, URZ, UPT ;  /* 0x000000ff0900728c */ /* 0x000fe2000bf65270 */
[----:B------:R-:W-:Y:S10]  /*5eb0*/  BRA.U !UP1, `(.L_x_166) ;  /* 0x0000000109347547 */ /* 0x000ff4000b800000 */
[----:B------:R-:W2:Y:S01]  /*5ec0*/  LDCU UR4, c[0x0][0x3a8] ;  /* 0x00007500ff0477ac */ /* 0x000ea20008000800 */
[----:B------:R-:W-:Y:S01]  /*5ed0*/  HFMA2 R3, -RZ, RZ, 0, 0 ;  /* 0x00000000ff037431 */ /* 0x000fe200000001ff */
[----:B------:R-:W-:Y:S01]  /*5ee0*/  MOV R2, R0 ;  /* 0x0000000000027202 */ /* 0x000fe20000000f00 */
[----:B------:R-:W0:Y:S01]  /*5ef0*/  LDCU.64 UR12, c[0x0][0x3b8] ;  /* 0x00007700ff0c77ac */ /* 0x000e220008000a00 */
[----:B------:R-:W-:-:S03]  /*5f00*/  IADD3 R0, PT, PT, R0, 0x4, RZ ;  /* 0x0000000400007810 */ /* 0x000fc60007ffe0ff */
[----:B--2---:R-:W-:-:S03]  /*5f10*/  IMAD.WIDE R4, R9, UR4, R2 ;  /* 0x0000000409047c25 */ /* 0x004fc6000f8e0202 */
[----:B0-----:R-:W-:-:S04]  /*5f20*/  LEA R2, P0, R4, UR12, 0x2 ;  /* 0x0000000c04027c11 */ /* 0x001fc8000f8010ff */
[----:B------:R-:W-:Y:S02]  /*5f30*/  LEA.HI.X R3, R4, UR13, R5, 0x2, P0 ;  /* 0x0000000d04037c11 */ /* 0x000fe400080f1405 */
[----:B------:R-:W-:-:S05]  /*5f40*/  MOV R5, 0x7fffffff ;  /* 0x7fffffff00057802 */ /* 0x000fca0000000f00 */
[----:B------:R0:W-:Y:S04]  /*5f50*/  STG.E desc[UR10][R2.64], R5 ;  /* 0x0000000502007986 */ /* 0x0001e8000c10190a */
[----:B------:R0:W-:Y:S04]  /*5f60*/  STG.E desc[UR10][R2.64+0x4], R5 ;  /* 0x0000040502007986 */ /* 0x0001e8000c10190a */
[----:B------:R0:W-:Y:S04]  /*5f70*/  STG.E desc[UR10][R2.64+0x8], R5 ;  /* 0x0000080502007986 */ /* 0x0001e8000c10190a */
[----:B------:R0:W-:Y:S02]  /*5f80*/  STG.E desc[UR10][R2.64+0xc], R5 ;  /* 0x00000c0502007986 */ /* 0x0001e4000c10190a */
.L_x_166:
[----:B------:R-:W-:Y:S05]  /*5f90*/  BRA.U !UP3, `(.L_x_163) ;  /* 0x000000010b647547 */ /* 0x000fea000b800000 */
[----:B------:R-:W1:Y:S01]  /*5fa0*/  LDCU UR4, c[0x0][0x3b0] ;  /* 0x00007600ff0477ac */ /* 0x000e620008000800 */
[----:B------:R-:W-:Y:S02]  /*5fb0*/  UISETP.NE.AND UP4, UPT, UR9, 0x1, UPT ;  /* 0x000000010900788c */ /* 0x000fe4000bf85270 */
[----:B-1----:R-:W-:-:S07]  /*5fc0*/  ULOP3.LUT UP3, URZ, UR4, 0x1, URZ, 0xc0, !UPT ;  /* 0x0000000104ff7892 */ /* 0x002fce000f86c0ff */
[----:B------:R-:W-:Y:S05]  /*5fd0*/  BRA.U !UP4, `(.L_x_167) ;  /* 0x000000010c2c7547 */ /* 0x000fea000b800000 */
[----:B------:R-:W2:Y:S01]  /*5fe0*/  LDCU UR4, c[0x0][0x3a8] ;  /* 0x00007500ff0477ac */ /* 0x000ea20008000800 */
[----:B0-----:R-:W-:Y:S01]  /*5ff0*/  HFMA2 R3, -RZ, RZ, 0, 0 ;  /* 0x00000000ff037431 */ /* 0x001fe200000001ff */
        /* <DEDUP_REMOVED lines=8> */
[----:B------:R1:W-:Y:S02]  /*6080*/  STG.E desc[UR10][R2.64+0x4], R5 ;  /* 0x0000040502007986 */ /* 0x0003e4000c10190a */
.L_x_167:
[----:B------:R-:W-:Y:S05]  /*6090*/  BRA.U !UP3, `(.L_x_163) ;  /* 0x000000010b247547 */ /* 0x000fea000b800000 */
[----:B------:R-:W3:Y:S01]  /*60a0*/  LDCU UR4, c[0x0][0x3a8] ;  /* 0x00007500ff0477ac */ /* 0x000ee20008000800 */
[----:B01----:R-:W-:Y:S01]  /*60b0*/  HFMA2 R3, -RZ, RZ, 0, 0 ;  /* 0x00000000ff037431 */ /* 0x003fe200000001ff */
[----:B------:R-:W-:Y:S01]  /*60c0*/  MOV R2, R0 ;  /* 0x0000000000027202 */ /* 0x000fe20000000f00 */
[----:B------:R-:W2:Y:S04]  /*60d0*/  LDCU.64 UR12, c[0x0][0x3b8] ;  /* 0x00007700ff0c77ac */ /* 0x000ea80008000a00 */
[----:B---3--:R-:W-:-:S03]  /*60e0*/  IMAD.WIDE R2, R9, UR4, R2 ;  /* 0x0000000409027c25 */ /* 0x008fc6000f8e0202 */
[----:B--2---:R-:W-:-:S04]  /*60f0*/  LEA R4, P0, R2, UR12, 0x2 ;  /* 0x0000000c02047c11 */ /* 0x004fc8000f8010ff */
[----:B------:R-:W-:Y:S02]  /*6100*/  LEA.HI.X R5, R2, UR13, R3, 0x2, P0 ;  /* 0x0000000d02057c11 */ /* 0x000fe400080f1403 */
[----:B------:R-:W-:-:S05]  /*6110*/  MOV R3, 0x7fffffff ;  /* 0x7fffffff00037802 */ /* 0x000fca0000000f00 */
[----:B------:R3:W-:Y:S02]  /*6120*/  STG.E desc[UR10][R4.64], R3 ;  /* 0x0000000304007986 */ /* 0x0007e4000c10190a */
.L_x_163:
[----:B------:R-:W-:Y:S05]  /*6130*/  BSYNC.RECONVERGENT B0 ;  /* 0x0000000000007941 */ /* 0x000fea0003800200 */
.L_x_162:
[----:B------:R-:W4:Y:S01]  /*6140*/  LDCU UR4, c[0x0][0x3ac] ;  /* 0x00007580ff0477ac */ /* 0x000f220008000800 */
[----:B------:R-:W-:-:S04]  /*6150*/  IADD3 R9, PT, PT, R9, UR5, RZ ;  /* 0x0000000509097c10 */ /* 0x000fc8000fffe0ff */
[----:B----4-:R-:W-:-:S13]  /*6160*/  ISETP.GE.AND P0, PT, R9, UR4, PT ;  /* 0x0000000409007c0c */ /* 0x010fda000bf06270 */
[----:B------:R-:W-:Y:S05]  /*6170*/  @!P0 BRA `(.L_x_168) ;  /* 0xfffffff800ac8947 */ /* 0x000fea000383ffff */
[----:B------:R-:W-:Y:S05]  /*6180*/  EXIT ;  /* 0x000000000000794d */ /* 0x000fea0003800000 */
        .weak           $__internal_1_$__cuda_sm3x_div_rn_noftz_f32_slowpath
        .type           $__internal_1_$__cuda_sm3x_div_rn_noftz_f32_slowpath,@function
        .size           $__internal_1_$__cuda_sm3x_div_rn_noftz_f32_slowpath,(.L_x_182 - $__internal_1_$__cuda_sm3x_div_rn_noftz_f32_slowpath)
$__internal_1_$__cuda_sm3x_div_rn_noftz_f32_slowpath:
[----:B------:R-:W-:Y:S01]  /*6190*/  SHF.R.U32.HI R22, RZ, 0x17, R29 ;  /* 0x00000017ff167819 */ /* 0x000fe2000001161d */
[----:B------:R-:W-:Y:S01]  /*61a0*/  BSSY.RECONVERGENT B0, `(.L_x_169) ;  /* 0x0000062000007945 */ /* 0x000fe20003800200 */
[----:B------:R-:W-:Y:S02]  /*61b0*/  SHF.R.U32.HI R27, RZ, 0x17, R2 ;  /* 0x00000017ff1b7819 */ /* 0x000fe40000011602 */
[----:B------:R-:W-:Y:S02]  /*61c0*/  LOP3.LUT R22, R22, 0xff, RZ, 0xc0, !PT ;  /* 0x000000ff16167812 */ /* 0x000fe400078ec0ff */
[----:B------:R-:W-:Y:S02]  /*61d0*/  LOP3.LUT R27, R27, 0xff, RZ, 0xc0, !PT ;  /* 0x000000ff1b1b7812 */ /* 0x000fe400078ec0ff */
[----:B------:R-:W-:Y:S02]  /*61e0*/  IADD3 R24, PT, PT, R22, -0x1, RZ ;  /* 0xffffffff16187810 */ /* 0x000fe40007ffe0ff */
[----:B------:R-:W-:-:S02]  /*61f0*/  IADD3 R25, PT, PT, R27, -0x1, RZ ;  /* 0xffffffff1b197810 */ /* 0x000fc40007ffe0ff */
        /* <DEDUP_REMOVED lines=20> */
[----:B------:R-:W-:Y:S02]  /*6340*/  ISETP.GE.AND P0, PT, R25, RZ, PT ;  /* 0x000000ff1900720c */ /* 0x000fe40003f06270 */
[----:B------:R-:W-:-:S11]  /*6350*/  ISETP.GE.AND P1, PT, R24, RZ, PT ;  /* 0x000000ff1800720c */ /* 0x000fd60003f26270 */
[----:B------:R-:W-:Y:S01]  /*6360*/  @P0 MOV R23, RZ ;  /* 0x000000ff00170202 */ /* 0x000fe20000000f00 */
[----:B------:R-:W-:Y:S01]  /*6370*/  @!P0 FFMA R2, R2, 1.84467440737095516160e+19, RZ ;  /* 0x5f80000002028823 */ /* 0x000fe200000000ff */
[----:B------:R-:W-:Y:S01]  /*6380*/  @!P0 MOV R23, 0xffffffc0 ;  /* 0xffffffc000178802 */ /* 0x000fe20000000f00 */
[----:B------:R-:W-:-:S03]  /*6390*/  @!P1 FFMA R29, R29, 1.84467440737095516160e+19, RZ ;  /* 0x5f8000001d1d9823 */ /* 0x000fc600000000ff */
[----:B------:R-:W-:-:S07]  /*63a0*/  @!P1 IADD3 R23, PT, PT, R23, 0x40, RZ ;  /* 0x0000004017179810 */ /* 0x000fce0007ffe0ff */
.L_x_170:
[----:B------:R-:W-:Y:S01]  /*63b0*/  LEA R24, R22, 0xc0800000, 0x17 ;  /* 0xc080000016187811 */ /* 0x000fe200078eb8ff */
[----:B------:R-:W-:Y:S01]  /*63c0*/  BSSY.RECONVERGENT B1, `(.L_x_175) ;  /* 0x0000036000017945 */ /* 0x000fe20003800200 */
[----:B------:R-:W-:Y:S02]  /*63d0*/  IADD3 R27, PT, PT, R27, -0x7f, RZ ;  /* 0xffffff811b1b7810 */ /* 0x000fe40007ffe0ff */
[----:B------:R-:W-:Y:S02]  /*63e0*/  IADD3 R37, PT, PT, -R24, R29, RZ ;  /* 0x0000001d18257210 */ /* 0x000fe40007ffe1ff */
[C---:B------:R-:W-:Y:S01]  /*63f0*/  IADD3 R22, PT, PT, R27.reuse, 0x7f, -R22 ;  /* 0x0000007f1b167810 */ /* 0x040fe20007ffe816 */
[----:B------:R-:W-:Y:S01]  /*6400*/  IMAD R2, R27, -0x800000, R2 ;  /* 0xff8000001b027824 */ /* 0x000fe200078e0202 */
[----:B------:R-:W0:Y:S01]  /*6410*/  MUFU.RCP R24, R37 ;  /* 0x0000002500187308 */ /* 0x000e220000001000 */
[----:B------:R-:W-:Y:S01]  /*6420*/  FADD.FTZ R29, -R37, -RZ ;  /* 0x800000ff251d7221 */ /* 0x000fe20000010100 */
[----:B------:R-:W-:-:S03]  /*6430*/  IADD3 R23, PT, PT, R22, R23, RZ ;  /* 0x0000001716177210 */ /* 0x000fc60007ffe0ff */
        /* <DEDUP_REMOVED lines=9> */
[----:B------:R-:W-:-:S04]  /*64d0*/  IADD3 R22, PT, PT, R22, R23, RZ ;  /* 0x0000001716167210 */ /* 0x000fc80007ffe0ff */
[----:B------:R-:W-:-:S04]  /*64e0*/  IADD3 R24, PT, PT, R22, -0x1, RZ ;  /* 0xffffffff16187810 */ /* 0x000fc80007ffe0ff */
        /* <DEDUP_REMOVED lines=9> */
[CCC-:B------:R-:W-:Y:S01]  /*6580*/  FFMA.RZ R23, R25.reuse, R29.reuse, R26.reuse ;  /* 0x0000001d19177223 */ /* 0x1c0fe2000000c01a */
[CCC-:B------:R-:W-:Y:S01]  /*6590*/  FFMA.RP R24, R25.reuse, R29.reuse, R26.reuse ;  /* 0x0000001d19187223 */ /* 0x1c0fe2000000801a */
[----:B------:R-:W-:Y:S01]  /*65a0*/  FFMA.RM R25, R25, R29, R26 ;  /* 0x0000001d19197223 */ /* 0x000fe2000000401a */
[C---:B------:R-:W-:Y:S02]  /*65b0*/  ISETP.NE.AND P3, PT, R22.reuse, RZ, PT ;  /* 0x000000ff1600720c */ /* 0x040fe40003f65270 */
[----:B------:R-:W-:Y:S02]  /*65c0*/  LOP3.LUT R23, R23, 0x7fffff, RZ, 0xc0, !PT ;  /* 0x007fffff17177812 */ /* 0x000fe400078ec0ff */
[C---:B------:R-:W-:Y:S02]  /*65d0*/  ISETP.NE.AND P1, PT, R22.reuse, RZ, PT ;  /* 0x000000ff1600720c */ /* 0x040fe40003f25270 */
[----:B------:R-:W-:Y:S02]  /*65e0*/  LOP3.LUT R26, R23, 0x800000, RZ, 0xfc, !PT ;  /* 0x00800000171a7812 */ /* 0x000fe400078efcff */
[----:B------:R-:W-:-:S02]  /*65f0*/  IADD3 R23, PT, PT, R22, 0x20, RZ ;  /* 0x0000002016177810 */ /* 0x000fc40007ffe0ff */
[----:B------:R-:W-:Y:S02]  /*6600*/  IADD3 R22, PT, PT, -R22, RZ, RZ ;  /* 0x000000ff16167210 */ /* 0x000fe40007ffe1ff */
[----:B------:R-:W-:Y:S02]  /*6610*/  SHF.L.U32 R23, R26, R23, RZ ;  /* 0x000000171a177219 */ /* 0x000fe400000006ff */
[----:B------:R-:W-:Y:S02]  /*6620*/  FSETP.NEU.FTZ.AND P0, PT, R24, R25, PT ;  /* 0x000000191800720b */ /* 0x000fe40003f1d000 */
[----:B------:R-:W-:Y:S02]  /*6630*/  SEL R25, R22, RZ, P3 ;  /* 0x000000ff16197207 */ /* 0x000fe40001800000 */
[----:B------:R-:W-:Y:S02]  /*6640*/  ISETP.NE.AND P1, PT, R23, RZ, P1 ;  /* 0x000000ff1700720c */ /* 0x000fe40000f25270 */
[----:B------:R-:W-:-:S02]  /*6650*/  SHF.R.U32.HI R25, RZ, R25, R26 ;  /* 0x00000019ff197219 */ /* 0x000fc4000001161a */
[----:B------:R-:W-:Y:S02]  /*6660*/  PLOP3.LUT P0, PT, P0, P1, PT, 0xf8, 0x8f ;  /* 0x00000000008f781c */ /* 0x000fe40000703f70 */
[----:B------:R-:W-:Y:S02]  /*6670*/  SHF.R.U32.HI R23, RZ, 0x1, R25 ;  /* 0x00000001ff177819 */ /* 0x000fe40000011619 */
[----:B------:R-:W-:-:S04]  /*6680*/  SEL R22, RZ, 0x1, !P0 ;  /* 0x00000001ff167807 */ /* 0x000fc80004000000 */
[----:B------:R-:W-:-:S04]  /*6690*/  LOP3.LUT R22, R22, 0x1, R23, 0xf8, !PT ;  /* 0x0000000116167812 */ /* 0x000fc800078ef817 */
[----:B------:R-:W-:-:S04]  /*66a0*/  LOP3.LUT R22, R22, R25, RZ, 0xc0, !PT ;  /* 0x0000001916167212 */ /* 0x000fc800078ec0ff */
[----:B------:R-:W-:-:S04]  /*66b0*/  IADD3 R23, PT, PT, R23, R22, RZ ;  /* 0x0000001617177210 */ /* 0x000fc80007ffe0ff */
[----:B------:R-:W-:Y:S01]  /*66c0*/  LOP3.LUT R2, R23, R2, RZ, 0xfc, !PT ;  /* 0x0000000217027212 */ /* 0x000fe200078efcff */
[----:B------:R-:W-:Y:S06]  /*66d0*/  BRA `(.L_x_178) ;  /* 0x0000000000107947 */ /* 0x000fec0003800000 */
.L_x_177:
[----:B------:R-:W-:-:S04]  /*66e0*/  LOP3.LUT R2, R2, 0x80000000, RZ, 0xc0, !PT ;  /* 0x8000000002027812 */ /* 0x000fc800078ec0ff */
[----:B------:R-:W-:Y:S01]  /*66f0*/  LOP3.LUT R2, R2, 0x7f800000, RZ, 0xfc, !PT ;  /* 0x7f80000002027812 */ /* 0x000fe200078efcff */
[----:B------:R-:W-:Y:S06]  /*6700*/  BRA `(.L_x_178) ;  /* 0x0000000000047947 */ /* 0x000fec0003800000 */
.L_x_176:
[----:B------:R-:W-:-:S07]  /*6710*/  LEA R2, R23, R2, 0x17 ;  /* 0x0000000217027211 */ /* 0x000fce00078eb8ff */
.L_x_178:
[----:B------:R-:W-:Y:S05]  /*6720*/  BSYNC.RECONVERGENT B1 ;  /* 0x0000000000017941 */ /* 0x000fea0003800200 */
.L_x_175:
[----:B------:R-:W-:Y:S05]  /*6730*/  BRA `(.L_x_179) ;  /* 0x0000000000207947 */ /* 0x000fea0003800000 */
.L_x_174:
[----:B------:R-:W-:-:S04]  /*6740*/  LOP3.LUT R2, R29, 0x80000000, R2, 0x48, !PT ;  /* 0x800000001d027812 */ /* 0x000fc800078e4802 */
[----:B------:R-:W-:Y:S01]  /*6750*/  LOP3.LUT R2, R2, 0x7f800000, RZ, 0xfc, !PT ;  /* 0x7f80000002027812 */ /* 0x000fe200078efcff */
[----:B------:R-:W-:Y:S06]  /*6760*/  BRA `(.L_x_179) ;  /* 0x0000000000147947 */ /* 0x000fec0003800000 */
.L_x_173:
[----:B------:R-:W-:Y:S01]  /*6770*/  LOP3.LUT R2, R29, 0x80000000, R2, 0x48, !PT ;  /* 0x800000001d027812 */ /* 0x000fe200078e4802 */
[----:B------:R-:W-:Y:S06]  /*6780*/  BRA `(.L_x_179) ;  /* 0x00000000000c7947 */ /* 0x000fec0003800000 */
.L_x_172:
[----:B------:R-:W0:Y:S01]  /*6790*/  MUFU.RSQ R2, -QNAN ;  /* 0xffc0000000027908 */ /* 0x000e220000001400 */
[----:B------:R-:W-:Y:S05]  /*67a0*/  BRA `(.L_x_179) ;  /* 0x0000000000047947 */ /* 0x000fea0003800000 */
.L_x_171:
[----:B------:R-:W-:-:S07]  /*67b0*/  FADD.FTZ R2, R2, R29 ;  /* 0x0000001d02027221 */ /* 0x000fce0000010000 */
.L_x_179:
[----:B------:R-:W-:Y:S05]  /*67c0*/  BSYNC.RECONVERGENT B0 ;  /* 0x0000000000007941 */ /* 0x000fea0003800200 */
.L_x_169:
[----:B------:R-:W-:Y:S01]  /*67d0*/  HFMA2 R23, -RZ, RZ, 0, 0 ;  /* 0x00000000ff177431 */ /* 0x000fe200000001ff */
[----:B------:R-:W-:-:S04]  /*67e0*/  MOV R22, R10 ;  /* 0x0000000a00167202 */ /* 0x000fc80000000f00 */
[----:B0-----:R-:W-:Y:S05]  /*67f0*/  RET.REL.NODEC R22 `(dti_batch_f32) ;  /* 0xffffff9816007950 */ /* 0x001fea0003c3ffff */
.L_x_180:
        /* <DEDUP_REMOVED lines=16> */
.L_x_182:


//--------------------- .nv.shared.reserved.0     --------------------------
	.section	.nv.shared.reserved.0,"aw",@nobits
	.weak		__nv_reservedSMEM_offset_0_alias
	.size		__nv_reservedSMEM_offset_0_alias, 0, 64
	.other		__nv_reservedSMEM_offset_0_alias,@"STO_CUDA_RESERVED_SHARED STV_DEFAULT"
__nv_reservedSMEM_offset_0_alias:
	.zero		0
	.zero		64


//--------------------- .nv.constant0.dti_many_series_one_param_f32 --------------------------
	.section	.nv.constant0.dti_many_series_one_param_f32,"a",@progbits
	.sectionflags	@""
	.align	4
.nv.constant0.dti_many_series_one_param_f32:
	.zero		952


//--------------------- .nv.constant0.dti_batch_f32 --------------------------
	.section	.nv.constant0.dti_batch_f32,"a",@progbits
	.sectionflags	@""
	.align	4
.nv.constant0.dti_batch_f32:
	.zero		960


//--------------------- SYMBOLS --------------------------

	.type		.nv.reservedSmem.offset0,@object
	.size		.nv.reservedSmem.offset0,0x4
